//
// Generated by NVIDIA NVVM Compiler
//
// Compiler Build ID: CL-36424714
// Cuda compilation tools, release 13.0, V13.0.88
// Based on NVVM 20.0.0
//

.version 9.0
.target sm_100
.address_size 64

	// .globl	_Z5fill1Pfmf
.global .align 1 .b8 _ZN34_INTERNAL_efa72a38_4_k_cu_9d989d414cuda3std3__45__cpo5beginE[1];
.global .align 1 .b8 _ZN34_INTERNAL_efa72a38_4_k_cu_9d989d414cuda3std3__45__cpo3endE[1];
.global .align 1 .b8 _ZN34_INTERNAL_efa72a38_4_k_cu_9d989d414cuda3std3__45__cpo6cbeginE[1];
.global .align 1 .b8 _ZN34_INTERNAL_efa72a38_4_k_cu_9d989d414cuda3std3__45__cpo4cendE[1];
.global .align 1 .b8 _ZN34_INTERNAL_efa72a38_4_k_cu_9d989d414cuda3std3__45__cpo6rbeginE[1];
.global .align 1 .b8 _ZN34_INTERNAL_efa72a38_4_k_cu_9d989d414cuda3std3__45__cpo4rendE[1];
.global .align 1 .b8 _ZN34_INTERNAL_efa72a38_4_k_cu_9d989d414cuda3std3__45__cpo7crbeginE[1];
.global .align 1 .b8 _ZN34_INTERNAL_efa72a38_4_k_cu_9d989d414cuda3std3__45__cpo5crendE[1];
.global .align 1 .b8 _ZN34_INTERNAL_efa72a38_4_k_cu_9d989d414cuda3std3__436_GLOBAL__N__efa72a38_4_k_cu_9d989d416ignoreE[1];
.global .align 1 .b8 _ZN34_INTERNAL_efa72a38_4_k_cu_9d989d414cuda3std3__419piecewise_constructE[1];
.global .align 1 .b8 _ZN34_INTERNAL_efa72a38_4_k_cu_9d989d414cuda3std3__48in_placeE[1];
.global .align 1 .b8 _ZN34_INTERNAL_efa72a38_4_k_cu_9d989d414cuda3std3__420unreachable_sentinelE[1];
.global .align 1 .b8 _ZN34_INTERNAL_efa72a38_4_k_cu_9d989d414cuda3std3__47nulloptE[1];
.global .align 1 .b8 _ZN34_INTERNAL_efa72a38_4_k_cu_9d989d414cuda3std3__48unexpectE[1];
.global .align 1 .b8 _ZN34_INTERNAL_efa72a38_4_k_cu_9d989d414cuda3std6ranges3__45__cpo4swapE[1];
.global .align 1 .b8 _ZN34_INTERNAL_efa72a38_4_k_cu_9d989d414cuda3std6ranges3__45__cpo9iter_moveE[1];
.global .align 1 .b8 _ZN34_INTERNAL_efa72a38_4_k_cu_9d989d414cuda3std6ranges3__45__cpo5beginE[1];
.global .align 1 .b8 _ZN34_INTERNAL_efa72a38_4_k_cu_9d989d414cuda3std6ranges3__45__cpo3endE[1];
.global .align 1 .b8 _ZN34_INTERNAL_efa72a38_4_k_cu_9d989d414cuda3std6ranges3__45__cpo6cbeginE[1];
.global .align 1 .b8 _ZN34_INTERNAL_efa72a38_4_k_cu_9d989d414cuda3std6ranges3__45__cpo4cendE[1];
.global .align 1 .b8 _ZN34_INTERNAL_efa72a38_4_k_cu_9d989d414cuda3std6ranges3__45__cpo7advanceE[1];
.global .align 1 .b8 _ZN34_INTERNAL_efa72a38_4_k_cu_9d989d414cuda3std6ranges3__45__cpo9iter_swapE[1];
.global .align 1 .b8 _ZN34_INTERNAL_efa72a38_4_k_cu_9d989d414cuda3std6ranges3__45__cpo4nextE[1];
.global .align 1 .b8 _ZN34_INTERNAL_efa72a38_4_k_cu_9d989d414cuda3std6ranges3__45__cpo4prevE[1];
.global .align 1 .b8 _ZN34_INTERNAL_efa72a38_4_k_cu_9d989d414cuda3std6ranges3__45__cpo4dataE[1];
.global .align 1 .b8 _ZN34_INTERNAL_efa72a38_4_k_cu_9d989d414cuda3std6ranges3__45__cpo5cdataE[1];
.global .align 1 .b8 _ZN34_INTERNAL_efa72a38_4_k_cu_9d989d414cuda3std6ranges3__45__cpo4sizeE[1];
.global .align 1 .b8 _ZN34_INTERNAL_efa72a38_4_k_cu_9d989d414cuda3std6ranges3__45__cpo5ssizeE[1];
.global .align 1 .b8 _ZN34_INTERNAL_efa72a38_4_k_cu_9d989d414cuda3std6ranges3__45__cpo8distanceE[1];
.global .align 1 .b8 _ZN34_INTERNAL_efa72a38_4_k_cu_9d989d416thrust24THRUST_300001_SM_1000_NS8cuda_cub3parE[1];
.global .align 1 .b8 _ZN34_INTERNAL_efa72a38_4_k_cu_9d989d416thrust24THRUST_300001_SM_1000_NS8cuda_cub10par_nosyncE[1];
.global .align 1 .b8 _ZN34_INTERNAL_efa72a38_4_k_cu_9d989d416thrust24THRUST_300001_SM_1000_NS6system6detail10sequential3seqE[1];
.global .align 1 .b8 _ZN34_INTERNAL_efa72a38_4_k_cu_9d989d416thrust24THRUST_300001_SM_1000_NS12placeholders2_1E[1];
.global .align 1 .b8 _ZN34_INTERNAL_efa72a38_4_k_cu_9d989d416thrust24THRUST_300001_SM_1000_NS12placeholders2_2E[1];
.global .align 1 .b8 _ZN34_INTERNAL_efa72a38_4_k_cu_9d989d416thrust24THRUST_300001_SM_1000_NS12placeholders2_3E[1];
.global .align 1 .b8 _ZN34_INTERNAL_efa72a38_4_k_cu_9d989d416thrust24THRUST_300001_SM_1000_NS12placeholders2_4E[1];
.global .align 1 .b8 _ZN34_INTERNAL_efa72a38_4_k_cu_9d989d416thrust24THRUST_300001_SM_1000_NS12placeholders2_5E[1];
.global .align 1 .b8 _ZN34_INTERNAL_efa72a38_4_k_cu_9d989d416thrust24THRUST_300001_SM_1000_NS12placeholders2_6E[1];
.global .align 1 .b8 _ZN34_INTERNAL_efa72a38_4_k_cu_9d989d416thrust24THRUST_300001_SM_1000_NS12placeholders2_7E[1];
.global .align 1 .b8 _ZN34_INTERNAL_efa72a38_4_k_cu_9d989d416thrust24THRUST_300001_SM_1000_NS12placeholders2_8E[1];
.global .align 1 .b8 _ZN34_INTERNAL_efa72a38_4_k_cu_9d989d416thrust24THRUST_300001_SM_1000_NS12placeholders2_9E[1];
.global .align 1 .b8 _ZN34_INTERNAL_efa72a38_4_k_cu_9d989d416thrust24THRUST_300001_SM_1000_NS12placeholders3_10E[1];
.global .align 1 .b8 _ZN34_INTERNAL_efa72a38_4_k_cu_9d989d416thrust24THRUST_300001_SM_1000_NS3seqE[1];

.visible .entry _Z5fill1Pfmf(
	.param .u64 .ptr .align 1 _Z5fill1Pfmf_param_0,
	.param .u64 _Z5fill1Pfmf_param_1,
	.param .f32 _Z5fill1Pfmf_param_2
)
{
	.reg .pred 	%p<2>;
	.reg .b32 	%r<5>;
	.reg .b32 	%f<2>;
	.reg .b64 	%rd<7>;

	ld.param.u64 	%rd2, [_Z5fill1Pfmf_param_0];
	ld.param.u64 	%rd3, [_Z5fill1Pfmf_param_1];
	ld.param.f32 	%f1, [_Z5fill1Pfmf_param_2];
	mov.u32 	%r1, %ctaid.x;
	mov.u32 	%r2, %ntid.x;
	mov.u32 	%r3, %tid.x;
	mad.lo.s32 	%r4, %r1, %r2, %r3;
	cvt.s64.s32 	%rd1, %r4;
	setp.le.u64 	%p1, %rd3, %rd1;
	@%p1 bra 	$L__BB0_2;
	cvta.to.global.u64 	%rd4, %rd2;
	shl.b64 	%rd5, %rd1, 2;
	add.s64 	%rd6, %rd4, %rd5;
	st.global.f32 	[%rd6], %f1;
$L__BB0_2:
	ret;

}
	// .globl	_Z5fill2Pfmf
.visible .entry _Z5fill2Pfmf(
	.param .u64 .ptr .align 1 _Z5fill2Pfmf_param_0,
	.param .u64 _Z5fill2Pfmf_param_1,
	.param .f32 _Z5fill2Pfmf_param_2
)
{
	.reg .pred 	%p<5>;
	.reg .b32 	%r<15>;
	.reg .b32 	%f<2>;
	.reg .b64 	%rd<13>;

	ld.param.u64 	%rd5, [_Z5fill2Pfmf_param_0];
	ld.param.u64 	%rd4, [_Z5fill2Pfmf_param_1];
	ld.param.f32 	%f1, [_Z5fill2Pfmf_param_2];
	cvta.to.global.u64 	%rd1, %rd5;
	mov.u32 	%r6, %ctaid.x;
	mov.u32 	%r7, %ntid.x;
	mov.u32 	%r8, %tid.x;
	mad.lo.s32 	%r9, %r6, %r7, %r8;
	shr.u64 	%rd6, %rd4, 2;
	cvt.s64.s32 	%rd2, %r9;
	setp.le.u64 	%p1, %rd6, %rd2;
	@%p1 bra 	$L__BB1_2;
	shl.b64 	%rd7, %rd2, 4;
	add.s64 	%rd8, %rd1, %rd7;
	st.global.v4.f32 	[%rd8], {%f1, %f1, %f1, %f1};
$L__BB1_2:
	cvt.u32.u64 	%r10, %rd2;
	setp.ne.s32 	%p2, %r10, 0;
	@%p2 bra 	$L__BB1_6;
	and.b64  	%rd3, %rd4, 3;
	setp.eq.s64 	%p3, %rd3, 0;
	@%p3 bra 	$L__BB1_6;
	cvt.u32.u64 	%r1, %rd3;
	mov.b32 	%r14, 0;
	mov.b32 	%r13, -1;
$L__BB1_5:
	cvt.s64.s32 	%rd9, %r13;
	add.s64 	%rd10, %rd4, %rd9;
	shl.b64 	%rd11, %rd10, 2;
	add.s64 	%rd12, %rd1, %rd11;
	st.global.f32 	[%rd12], %f1;
	add.s32 	%r14, %r14, 1;
	add.s32 	%r13, %r13, -1;
	setp.lt.u32 	%p4, %r14, %r1;
	@%p4 bra 	$L__BB1_5;
$L__BB1_6:
	ret;

}
	// .globl	_Z5fill3Pfmf
.visible .entry _Z5fill3Pfmf(
	.param .u64 .ptr .align 1 _Z5fill3Pfmf_param_0,
	.param .u64 _Z5fill3Pfmf_param_1,
	.param .f32 _Z5fill3Pfmf_param_2
)
{
	.reg .pred 	%p<3>;
	.reg .b32 	%r<10>;
	.reg .b32 	%f<2>;
	.reg .b64 	%rd<10>;

	ld.param.u64 	%rd5, [_Z5fill3Pfmf_param_0];
	ld.param.u64 	%rd6, [_Z5fill3Pfmf_param_1];
	ld.param.f32 	%f1, [_Z5fill3Pfmf_param_2];
	mov.u32 	%r1, %ntid.x;
	mov.u32 	%r6, %ctaid.x;
	mov.u32 	%r7, %tid.x;
	mad.lo.s32 	%r9, %r6, %r1, %r7;
	cvt.s64.s32 	%rd9, %r9;
	setp.le.u64 	%p1, %rd6, %rd9;
	@%p1 bra 	$L__BB2_3;
	mov.u32 	%r8, %nctaid.x;
	mul.lo.s32 	%r3, %r1, %r8;
	cvta.to.global.u64 	%rd2, %rd5;
$L__BB2_2:
	shl.b64 	%rd7, %rd9, 2;
	add.s64 	%rd8, %rd2, %rd7;
	st.global.f32 	[%rd8], %f1;
	add.s32 	%r9, %r9, %r3;
	cvt.s64.s32 	%rd9, %r9;
	setp.gt.u64 	%p2, %rd6, %rd9;
	@%p2 bra 	$L__BB2_2;
$L__BB2_3:
	ret;

}
	// .globl	_Z5fill4Pfmf
.visible .entry _Z5fill4Pfmf(
	.param .u64 .ptr .align 1 _Z5fill4Pfmf_param_0,
	.param .u64 _Z5fill4Pfmf_param_1,
	.param .f32 _Z5fill4Pfmf_param_2
)
{
	.reg .pred 	%p<6>;
	.reg .b32 	%r<19>;
	.reg .b32 	%f<2>;
	.reg .b64 	%rd<16>;

	ld.param.u64 	%rd8, [_Z5fill4Pfmf_param_0];
	ld.param.u64 	%rd7, [_Z5fill4Pfmf_param_1];
	ld.param.f32 	%f1, [_Z5fill4Pfmf_param_2];
	cvta.to.global.u64 	%rd1, %rd8;
	mov.u32 	%r1, %ntid.x;
	mov.u32 	%r11, %ctaid.x;
	mov.u32 	%r12, %tid.x;
	mad.lo.s32 	%r2, %r11, %r1, %r12;
	shr.u64 	%rd2, %rd7, 2;
	cvt.s64.s32 	%rd15, %r2;
	setp.le.u64 	%p1, %rd2, %rd15;
	@%p1 bra 	$L__BB3_3;
	mov.u32 	%r13, %nctaid.x;
	mul.lo.s32 	%r3, %r1, %r13;
	mov.u32 	%r16, %r2;
$L__BB3_2:
	shl.b64 	%rd9, %rd15, 4;
	add.s64 	%rd10, %rd1, %rd9;
	st.global.v4.f32 	[%rd10], {%f1, %f1, %f1, %f1};
	add.s32 	%r16, %r16, %r3;
	cvt.s64.s32 	%rd15, %r16;
	setp.gt.u64 	%p2, %rd2, %rd15;
	@%p2 bra 	$L__BB3_2;
$L__BB3_3:
	setp.ne.s32 	%p3, %r2, 0;
	@%p3 bra 	$L__BB3_7;
	and.b64  	%rd6, %rd7, 3;
	setp.eq.s64 	%p4, %rd6, 0;
	@%p4 bra 	$L__BB3_7;
	cvt.u32.u64 	%r6, %rd6;
	mov.b32 	%r18, 0;
	mov.b32 	%r17, -1;
$L__BB3_6:
	cvt.s64.s32 	%rd11, %r17;
	add.s64 	%rd12, %rd7, %rd11;
	shl.b64 	%rd13, %rd12, 2;
	add.s64 	%rd14, %rd1, %rd13;
	st.global.f32 	[%rd14], %f1;
	add.s32 	%r18, %r18, 1;
	add.s32 	%r17, %r17, -1;
	setp.lt.u32 	%p5, %r18, %r6;
	@%p5 bra 	$L__BB3_6;
$L__BB3_7:
	ret;

}
	// .globl	_ZN3cub18CUB_300001_SM_10006detail11EmptyKernelIvEEvv
.visible .entry _ZN3cub18CUB_300001_SM_10006detail11EmptyKernelIvEEvv()
{


	ret;

}
	// .globl	_ZN3cub18CUB_300001_SM_10006detail8for_each13static_kernelINS2_12policy_hub_t12policy_500_tElN6thrust24THRUST_300001_SM_1000_NS8cuda_cub6__fill7functorINS7_10device_ptrIfEEfEEEEvT0_T1_
.visible .entry _ZN3cub18CUB_300001_SM_10006detail8for_each13static_kernelINS2_12policy_hub_t12policy_500_tElN6thrust24THRUST_300001_SM_1000_NS8cuda_cub6__fill7functorINS7_10device_ptrIfEEfEEEEvT0_T1_(
	.param .u64 _ZN3cub18CUB_300001_SM_10006detail8for_each13static_kernelINS2_12policy_hub_t12policy_500_tElN6thrust24THRUST_300001_SM_1000_NS8cuda_cub6__fill7functorINS7_10device_ptrIfEEfEEEEvT0_T1__param_0,
	.param .align 8 .b8 _ZN3cub18CUB_300001_SM_10006detail8for_each13static_kernelINS2_12policy_hub_t12policy_500_tElN6thrust24THRUST_300001_SM_1000_NS8cuda_cub6__fill7functorINS7_10device_ptrIfEEfEEEEvT0_T1__param_1[16]
)
.maxntid 256
{
	.reg .pred 	%p<4>;
	.reg .b16 	%rs<5>;
	.reg .b32 	%r<10>;
	.reg .b32 	%f<3>;
	.reg .b64 	%rd<17>;

	ld.param.f32 	%f2, [_ZN3cub18CUB_300001_SM_10006detail8for_each13static_kernelINS2_12policy_hub_t12policy_500_tElN6thrust24THRUST_300001_SM_1000_NS8cuda_cub6__fill7functorINS7_10device_ptrIfEEfEEEEvT0_T1__param_1+8];
	ld.param.u64 	%rd5, [_ZN3cub18CUB_300001_SM_10006detail8for_each13static_kernelINS2_12policy_hub_t12policy_500_tElN6thrust24THRUST_300001_SM_1000_NS8cuda_cub6__fill7functorINS7_10device_ptrIfEEfEEEEvT0_T1__param_1];
	ld.param.u64 	%rd6, [_ZN3cub18CUB_300001_SM_10006detail8for_each13static_kernelINS2_12policy_hub_t12policy_500_tElN6thrust24THRUST_300001_SM_1000_NS8cuda_cub6__fill7functorINS7_10device_ptrIfEEfEEEEvT0_T1__param_0];
	mov.u32 	%r7, %ctaid.x;
	mul.wide.u32 	%rd1, %r7, 512;
	sub.s64 	%rd2, %rd6, %rd1;
	setp.lt.s64 	%p1, %rd2, 512;
	@%p1 bra 	$L__BB5_2;
	mov.u32 	%r9, %tid.x;
	cvta.to.global.u64 	%rd12, %rd5;
	cvt.u64.u32 	%rd13, %r9;
	add.s64 	%rd14, %rd1, %rd13;
	shl.b64 	%rd15, %rd14, 2;
	add.s64 	%rd16, %rd12, %rd15;
	st.global.f32 	[%rd16], %f2;
	st.global.f32 	[%rd16+1024], %f2;
	bra.uni 	$L__BB5_6;
$L__BB5_2:
	cvta.to.global.u64 	%rd7, %rd5;
	mov.u32 	%r1, %tid.x;
	cvt.s64.s32 	%rd3, %rd2;
	cvt.u64.u32 	%rd8, %r1;
	setp.le.s64 	%p2, %rd3, %rd8;
	add.s64 	%rd9, %rd1, %rd8;
	shl.b64 	%rd10, %rd9, 2;
	add.s64 	%rd4, %rd7, %rd10;
	@%p2 bra 	$L__BB5_4;
	st.global.f32 	[%rd4], %f2;
$L__BB5_4:
	add.s32 	%r8, %r1, 256;
	cvt.u64.u32 	%rd11, %r8;
	setp.le.s64 	%p3, %rd3, %rd11;
	@%p3 bra 	$L__BB5_6;
	st.global.f32 	[%rd4+1024], %f2;
$L__BB5_6:
	ret;

}


// ===== COMPILED SASS (sm_100) =====

	.target	sm_100

	.elftype	@"ET_EXEC"


//--------------------- .note.nv.tkinfo           --------------------------
	.section	.note.nv.tkinfo,"",@"SHT_NOTE"
	.sectionflags	@"SHF_NOTE_NV_TKINFO"
	.tkinfo
        /*0018*/ 	.word	0x00000002
        /*0030*/ 	.string	""
        /*0030*/ 	.string	"ptxas"
        /*0030*/ 	.string	"Cuda compilation tools, release 13.0, V13.0.88"
        /*0030*/ 	.string	"Build cuda_13.0.r13.0/compiler.36424714_0"
        /*0030*/ 	.string	"-arch sm_100 -m 64 "



//--------------------- .note.nv.cuinfo           --------------------------
	.section	.note.nv.cuinfo,"",@"SHT_NOTE"
	.sectionflags	@"SHF_NOTE_NV_CUINFO"
        /*0018*/ 	.short	0x0002
        /*001a*/ 	.short	0x0064
        /*001c*/ 	.short	0x0082
	.zero		2


//--------------------- .nv.info                  --------------------------
	.section	.nv.info,"",@"SHT_CUDA_INFO"
	.align	4


	//----- nvinfo : EIATTR_REGCOUNT
	.align		4
        /*0000*/ 	.byte	0x04, 0x2f
        /*0002*/ 	.short	(.L_44 - .L_43)
	.align		4
.L_43:
        /*0004*/ 	.word	index@(_Z5fill1Pfmf)
        /*0008*/ 	.word	0x00000008


	//----- nvinfo : EIATTR_FRAME_SIZE
	.align		4
.L_44:
        /*000c*/ 	.byte	0x04, 0x11
        /*000e*/ 	.short	(.L_46 - .L_45)
	.align		4
.L_45:
        /*0010*/ 	.word	index@(_Z5fill1Pfmf)
        /*0014*/ 	.word	0x00000000


	//----- nvinfo : EIATTR_REGCOUNT
	.align		4
.L_46:
        /*0018*/ 	.byte	0x04, 0x2f
        /*001a*/ 	.short	(.L_48 - .L_47)
	.align		4
.L_47:
        /*001c*/ 	.word	index@(_Z5fill2Pfmf)
        /*0020*/ 	.word	0x0000000e


	//----- nvinfo : EIATTR_FRAME_SIZE
	.align		4
.L_48:
        /*0024*/ 	.byte	0x04, 0x11
        /*0026*/ 	.short	(.L_50 - .L_49)
	.align		4
.L_49:
        /*0028*/ 	.word	index@(_Z5fill2Pfmf)
        /*002c*/ 	.word	0x00000000


	//----- nvinfo : EIATTR_REGCOUNT
	.align		4
.L_50:
        /*0030*/ 	.byte	0x04, 0x2f
        /*0032*/ 	.short	(.L_52 - .L_51)
	.align		4
.L_51:
        /*0034*/ 	.word	index@(_Z5fill3Pfmf)
        /*0038*/ 	.word	0x0000000a


	//----- nvinfo : EIATTR_FRAME_SIZE
	.align		4
.L_52:
        /*003c*/ 	.byte	0x04, 0x11
        /*003e*/ 	.short	(.L_54 - .L_53)
	.align		4
.L_53:
        /*0040*/ 	.word	index@(_Z5fill3Pfmf)
        /*0044*/ 	.word	0x00000000


	//----- nvinfo : EIATTR_REGCOUNT
	.align		4
.L_54:
        /*0048*/ 	.byte	0x04, 0x2f
        /*004a*/ 	.short	(.L_56 - .L_55)
	.align		4
.L_55:
        /*004c*/ 	.word	index@(_Z5fill4Pfmf)
        /*0050*/ 	.word	0x00000010


	//----- nvinfo : EIATTR_FRAME_SIZE
	.align		4
.L_56:
        /*0054*/ 	.byte	0x04, 0x11
        /*0056*/ 	.short	(.L_58 - .L_57)
	.align		4
.L_57:
        /*0058*/ 	.word	index@(_Z5fill4Pfmf)
        /*005c*/ 	.word	0x00000000


	//----- nvinfo : EIATTR_REGCOUNT
	.align		4
.L_58:
        /*0060*/ 	.byte	0x04, 0x2f
        /*0062*/ 	.short	(.L_60 - .L_59)
	.align		4
.L_59:
        /*0064*/ 	.word	index@(_ZN3cub18CUB_300001_SM_10006detail11EmptyKernelIvEEvv)
        /*0068*/ 	.word	0x00000004


	//----- nvinfo : EIATTR_FRAME_SIZE
	.align		4
.L_60:
        /*006c*/ 	.byte	0x04, 0x11
        /*006e*/ 	.short	(.L_62 - .L_61)
	.align		4
.L_61:
        /*0070*/ 	.word	index@(_ZN3cub18CUB_300001_SM_10006detail11EmptyKernelIvEEvv)
        /*0074*/ 	.word	0x00000000


	//----- nvinfo : EIATTR_REGCOUNT
	.align		4
.L_62:
        /*0078*/ 	.byte	0x04, 0x2f
        /*007a*/ 	.short	(.L_64 - .L_63)
	.align		4
.L_63:
        /*007c*/ 	.word	index@(_ZN3cub18CUB_300001_SM_10006detail8for_each13static_kernelINS2_12policy_hub_t12policy_500_tElN6thrust24THRUST_300001_SM_1000_NS8cuda_cub6__fill7functorINS7_10device_ptrIfEEfEEEEvT0_T1_)
        /*0080*/ 	.word	0x00000008


	//----- nvinfo : EIATTR_FRAME_SIZE
	.align		4
.L_64:
        /*0084*/ 	.byte	0x04, 0x11
        /*0086*/ 	.short	(.L_66 - .L_65)
	.align		4
.L_65:
        /*0088*/ 	.word	index@(_ZN3cub18CUB_300001_SM_10006detail8for_each13static_kernelINS2_12policy_hub_t12policy_500_tElN6thrust24THRUST_300001_SM_1000_NS8cuda_cub6__fill7functorINS7_10device_ptrIfEEfEEEEvT0_T1_)
        /*008c*/ 	.word	0x00000000


	//----- nvinfo : EIATTR_MIN_STACK_SIZE
	.align		4
.L_66:
        /*0090*/ 	.byte	0x04, 0x12
        /*0092*/ 	.short	(.L_68 - .L_67)
	.align		4
.L_67:
        /*0094*/ 	.word	index@(_ZN3cub18CUB_300001_SM_10006detail8for_each13static_kernelINS2_12policy_hub_t12policy_500_tElN6thrust24THRUST_300001_SM_1000_NS8cuda_cub6__fill7functorINS7_10device_ptrIfEEfEEEEvT0_T1_)
        /*0098*/ 	.word	0x00000000


	//----- nvinfo : EIATTR_MIN_STACK_SIZE
	.align		4
.L_68:
        /*009c*/ 	.byte	0x04, 0x12
        /*009e*/ 	.short	(.L_70 - .L_69)
	.align		4
.L_69:
        /*00a0*/ 	.word	index@(_ZN3cub18CUB_300001_SM_10006detail11EmptyKernelIvEEvv)
        /*00a4*/ 	.word	0x00000000


	//----- nvinfo : EIATTR_MIN_STACK_SIZE
	.align		4
.L_70:
        /*00a8*/ 	.byte	0x04, 0x12
        /*00aa*/ 	.short	(.L_72 - .L_71)
	.align		4
.L_71:
        /*00ac*/ 	.word	index@(_Z5fill4Pfmf)
        /*00b0*/ 	.word	0x00000000


	//----- nvinfo : EIATTR_MIN_STACK_SIZE
	.align		4
.L_72:
        /*00b4*/ 	.byte	0x04, 0x12
        /*00b6*/ 	.short	(.L_74 - .L_73)
	.align		4
.L_73:
        /*00b8*/ 	.word	index@(_Z5fill3Pfmf)
        /*00bc*/ 	.word	0x00000000


	//----- nvinfo : EIATTR_MIN_STACK_SIZE
	.align		4
.L_74:
        /*00c0*/ 	.byte	0x04, 0x12
        /*00c2*/ 	.short	(.L_76 - .L_75)
	.align		4
.L_75:
        /*00c4*/ 	.word	index@(_Z5fill2Pfmf)
        /*00c8*/ 	.word	0x00000000


	//----- nvinfo : EIATTR_MIN_STACK_SIZE
	.align		4
.L_76:
        /*00cc*/ 	.byte	0x04, 0x12
        /*00ce*/ 	.short	(.L_78 - .L_77)
	.align		4
.L_77:
        /*00d0*/ 	.word	index@(_Z5fill1Pfmf)
        /*00d4*/ 	.word	0x00000000
.L_78:


//--------------------- .nv.compat                --------------------------
	.section	.nv.compat,"",@"SHT_CUDA_COMPAT_INFO"
	.align	4
        /*0000*/ 	.byte	0x02, 0x09, 0x00, 0x00, 0x02, 0x02, 0x01, 0x00, 0x02, 0x05, 0x05, 0x00, 0x03, 0x07, 0x01, 0x01
        /*0010*/ 	.byte	0x02, 0x03, 0x00, 0x00, 0x02, 0x06, 0x01, 0x00, 0x04, 0x0b, 0x08, 0x00, 0x09, 0x00, 0x00, 0x00
        /*0020*/ 	.byte	0x00, 0x00, 0x00, 0x00


//--------------------- .nv.info._ZN3cub18CUB_300001_SM_10006detail8for_each13static_kernelINS2_12policy_hub_t12policy_500_tElN6thrust24THRUST_300001_SM_1000_NS8cuda_cub6__fill7functorINS7_10device_ptrIfEEfEEEEvT0_T1_ --------------------------
	.section	.nv.info._ZN3cub18CUB_300001_SM_10006detail8for_each13static_kernelINS2_12policy_hub_t12policy_500_tElN6thrust24THRUST_300001_SM_1000_NS8cuda_cub6__fill7functorINS7_10device_ptrIfEEfEEEEvT0_T1_,"",@"SHT_CUDA_INFO"
	.sectionflags	@""
	.align	4


	//----- nvinfo : EIATTR_CUDA_API_VERSION
	.align		4
        /*0000*/ 	.byte	0x04, 0x37
        /*0002*/ 	.short	(.L_80 - .L_79)
.L_79:
        /*0004*/ 	.word	0x00000082


	//----- nvinfo : EIATTR_KPARAM_INFO
	.align		4
.L_80:
        /*0008*/ 	.byte	0x04, 0x17
        /*000a*/ 	.short	(.L_82 - .L_81)
.L_81:
        /*000c*/ 	.word	0x00000000
        /*0010*/ 	.short	0x0001
        /*0012*/ 	.short	0x0008
        /*0014*/ 	.byte	0x00, 0xf0, 0x41, 0x00


	//----- nvinfo : EIATTR_KPARAM_INFO
	.align		4
.L_82:
        /*0018*/ 	.byte	0x04, 0x17
        /*001a*/ 	.short	(.L_84 - .L_83)
.L_83:
        /*001c*/ 	.word	0x00000000
        /*0020*/ 	.short	0x0000
        /*0022*/ 	.short	0x0000
        /*0024*/ 	.byte	0x00, 0xf0, 0x21, 0x00


	//----- nvinfo : EIATTR_SPARSE_MMA_MASK
	.align		4
.L_84:
        /*0028*/ 	.byte	0x03, 0x50
        /*002a*/ 	.short	0x0000


	//----- nvinfo : EIATTR_MAXREG_COUNT
	.align		4
        /*002c*/ 	.byte	0x03, 0x1b
        /*002e*/ 	.short	0x00ff


	//----- nvinfo : EIATTR_MERCURY_ISA_VERSION
	.align		4
        /*0030*/ 	.byte	0x03, 0x5f
        /*0032*/ 	.short	0x0101


	//----- nvinfo : EIATTR_VRC_CTA_INIT_COUNT
	.align		4
        /*0034*/ 	.byte	0x02, 0x4a
	.zero		1
	.zero		1


	//----- nvinfo : EIATTR_EXIT_INSTR_OFFSETS
	.align		4
        /*0038*/ 	.byte	0x04, 0x1c
        /*003a*/ 	.short	(.L_86 - .L_85)


	//   ....[0]....
.L_85:
        /*003c*/ 	.word	0x00000130


	//   ....[1]....
        /*0040*/ 	.word	0x00000240


	//   ....[2]....
        /*0044*/ 	.word	0x00000270


	//----- nvinfo : EIATTR_MAX_THREADS
	.align		4
.L_86:
        /*0048*/ 	.byte	0x04, 0x05
        /*004a*/ 	.short	(.L_88 - .L_87)
.L_87:
        /*004c*/ 	.word	0x00000100
        /*0050*/ 	.word	0x00000001
        /*0054*/ 	.word	0x00000001


	//----- nvinfo : EIATTR_CBANK_PARAM_SIZE
	.align		4
.L_88:
        /*0058*/ 	.byte	0x03, 0x19
        /*005a*/ 	.short	0x0018


	//----- nvinfo : EIATTR_PARAM_CBANK
	.align		4
        /*005c*/ 	.byte	0x04, 0x0a
        /*005e*/ 	.short	(.L_90 - .L_89)
	.align		4
.L_89:
        /*0060*/ 	.word	index@(.nv.constant0._ZN3cub18CUB_300001_SM_10006detail8for_each13static_kernelINS2_12policy_hub_t12policy_500_tElN6thrust24THRUST_300001_SM_1000_NS8cuda_cub6__fill7functorINS7_10device_ptrIfEEfEEEEvT0_T1_)
        /*0064*/ 	.short	0x0380
        /*0066*/ 	.short	0x0018


	//----- nvinfo : EIATTR_SW_WAR
	.align		4
.L_90:
        /*0068*/ 	.byte	0x04, 0x36
        /*006a*/ 	.short	(.L_92 - .L_91)
.L_91:
        /*006c*/ 	.word	0x00000008
.L_92:


//--------------------- .nv.info._ZN3cub18CUB_300001_SM_10006detail11EmptyKernelIvEEvv --------------------------
	.section	.nv.info._ZN3cub18CUB_300001_SM_10006detail11EmptyKernelIvEEvv,"",@"SHT_CUDA_INFO"
	.sectionflags	@""
	.align	4


	//----- nvinfo : EIATTR_CUDA_API_VERSION
	.align		4
        /*0000*/ 	.byte	0x04, 0x37
        /*0002*/ 	.short	(.L_94 - .L_93)
.L_93:
        /*0004*/ 	.word	0x00000082


	//----- nvinfo : EIATTR_SPARSE_MMA_MASK
	.align		4
.L_94:
        /*0008*/ 	.byte	0x03, 0x50
        /*000a*/ 	.short	0x0000


	//----- nvinfo : EIATTR_MAXREG_COUNT
	.align		4
        /*000c*/ 	.byte	0x03, 0x1b
        /*000e*/ 	.short	0x00ff


	//----- nvinfo : EIATTR_MERCURY_ISA_VERSION
	.align		4
        /*0010*/ 	.byte	0x03, 0x5f
        /*0012*/ 	.short	0x0101


	//----- nvinfo : EIATTR_VRC_CTA_INIT_COUNT
	.align		4
        /*0014*/ 	.byte	0x02, 0x4a
	.zero		1
	.zero		1


	//----- nvinfo : EIATTR_EXIT_INSTR_OFFSETS
	.align		4
        /*0018*/ 	.byte	0x04, 0x1c
        /*001a*/ 	.short	(.L_96 - .L_95)


	//   ....[0]....
.L_95:
        /*001c*/ 	.word	0x00000010


	//----- nvinfo : EIATTR_SW_WAR
	.align		4
.L_96:
        /*0020*/ 	.byte	0x04, 0x36
        /*0022*/ 	.short	(.L_98 - .L_97)
.L_97:
        /*0024*/ 	.word	0x00000008
.L_98:


//--------------------- .nv.info._Z5fill4Pfmf     --------------------------
	.section	.nv.info._Z5fill4Pfmf,"",@"SHT_CUDA_INFO"
	.sectionflags	@""
	.align	4


	//----- nvinfo : EIATTR_CUDA_API_VERSION
	.align		4
        /*0000*/ 	.byte	0x04, 0x37
        /*0002*/ 	.short	(.L_100 - .L_99)
.L_99:
        /*0004*/ 	.word	0x00000082


	//----- nvinfo : EIATTR_KPARAM_INFO
	.align		4
.L_100:
        /*0008*/ 	.byte	0x04, 0x17
        /*000a*/ 	.short	(.L_102 - .L_101)
.L_101:
        /*000c*/ 	.word	0x00000000
        /*0010*/ 	.short	0x0002
        /*0012*/ 	.short	0x0010
        /*0014*/ 	.byte	0x00, 0xf0, 0x11, 0x00


	//----- nvinfo : EIATTR_KPARAM_INFO
	.align		4
.L_102:
        /*0018*/ 	.byte	0x04, 0x17
        /*001a*/ 	.short	(.L_104 - .L_103)
.L_103:
        /*001c*/ 	.word	0x00000000
        /*0020*/ 	.short	0x0001
        /*0022*/ 	.short	0x0008
        /*0024*/ 	.byte	0x00, 0xf0, 0x21, 0x00


	//----- nvinfo : EIATTR_KPARAM_INFO
	.align		4
.L_104:
        /*0028*/ 	.byte	0x04, 0x17
        /*002a*/ 	.short	(.L_106 - .L_105)
.L_105:
        /*002c*/ 	.word	0x00000000
        /*0030*/ 	.short	0x0000
        /*0032*/ 	.short	0x0000
        /*0034*/ 	.byte	0x00, 0xf5, 0x21, 0x00


	//----- nvinfo : EIATTR_SPARSE_MMA_MASK
	.align		4
.L_106:
        /*0038*/ 	.byte	0x03, 0x50
        /*003a*/ 	.short	0x0000


	//----- nvinfo : EIATTR_MAXREG_COUNT
	.align		4
        /*003c*/ 	.byte	0x03, 0x1b
        /*003e*/ 	.short	0x00ff


	//----- nvinfo : EIATTR_MERCURY_ISA_VERSION
	.align		4
        /*0040*/ 	.byte	0x03, 0x5f
        /*0042*/ 	.short	0x0101


	//----- nvinfo : EIATTR_VRC_CTA_INIT_COUNT
	.align		4
        /*0044*/ 	.byte	0x02, 0x4a
	.zero		1
	.zero		1


	//----- nvinfo : EIATTR_EXIT_INSTR_OFFSETS
	.align		4
        /*0048*/ 	.byte	0x04, 0x1c
        /*004a*/ 	.short	(.L_108 - .L_107)


	//   ....[0]....
.L_107:
        /*004c*/ 	.word	0x00000250


	//   ....[1]....
        /*0050*/ 	.word	0x00000290


	//   ....[2]....
        /*0054*/ 	.word	0x000007f0


	//   ....[3]....
        /*0058*/ 	.word	0x00000890


	//----- nvinfo : EIATTR_CRS_STACK_SIZE
	.align		4
.L_108:
        /*005c*/ 	.byte	0x04, 0x1e
        /*005e*/ 	.short	(.L_110 - .L_109)
.L_109:
        /*0060*/ 	.word	0x00000000


	//----- nvinfo : EIATTR_CBANK_PARAM_SIZE
	.align		4
.L_110:
        /*0064*/ 	.byte	0x03, 0x19
        /*0066*/ 	.short	0x0014


	//----- nvinfo : EIATTR_PARAM_CBANK
	.align		4
        /*0068*/ 	.byte	0x04, 0x0a
        /*006a*/ 	.short	(.L_112 - .L_111)
	.align		4
.L_111:
        /*006c*/ 	.word	index@(.nv.constant0._Z5fill4Pfmf)
        /*0070*/ 	.short	0x0380
        /*0072*/ 	.short	0x0014


	//----- nvinfo : EIATTR_SW_WAR
	.align		4
.L_112:
        /*0074*/ 	.byte	0x04, 0x36
        /*0076*/ 	.short	(.L_114 - .L_113)
.L_113:
        /*0078*/ 	.word	0x00000008
.L_114:


//--------------------- .nv.info._Z5fill3Pfmf     --------------------------
	.section	.nv.info._Z5fill3Pfmf,"",@"SHT_CUDA_INFO"
	.sectionflags	@""
	.align	4


	//----- nvinfo : EIATTR_CUDA_API_VERSION
	.align		4
        /*0000*/ 	.byte	0x04, 0x37
        /*0002*/ 	.short	(.L_116 - .L_115)
.L_115:
        /*0004*/ 	.word	0x00000082


	//----- nvinfo : EIATTR_KPARAM_INFO
	.align		4
.L_116:
        /*0008*/ 	.byte	0x04, 0x17
        /*000a*/ 	.short	(.L_118 - .L_117)
.L_117:
        /*000c*/ 	.word	0x00000000
        /*0010*/ 	.short	0x0002
        /*0012*/ 	.short	0x0010
        /*0014*/ 	.byte	0x00, 0xf0, 0x11, 0x00


	//----- nvinfo : EIATTR_KPARAM_INFO
	.align		4
.L_118:
        /*0018*/ 	.byte	0x04, 0x17
        /*001a*/ 	.short	(.L_120 - .L_119)
.L_119:
        /*001c*/ 	.word	0x00000000
        /*0020*/ 	.short	0x0001
        /*0022*/ 	.short	0x0008
        /*0024*/ 	.byte	0x00, 0xf0, 0x21, 0x00


	//----- nvinfo : EIATTR_KPARAM_INFO
	.align		4
.L_120:
        /*0028*/ 	.byte	0x04, 0x17
        /*002a*/ 	.short	(.L_122 - .L_121)
.L_121:
        /*002c*/ 	.word	0x00000000
        /*0030*/ 	.short	0x0000
        /*0032*/ 	.short	0x0000
        /*0034*/ 	.byte	0x00, 0xf5, 0x21, 0x00


	//----- nvinfo : EIATTR_SPARSE_MMA_MASK
	.align		4
.L_122:
        /*0038*/ 	.byte	0x03, 0x50
        /*003a*/ 	.short	0x0000


	//----- nvinfo : EIATTR_MAXREG_COUNT
	.align		4
        /*003c*/ 	.byte	0x03, 0x1b
        /*003e*/ 	.short	0x00ff


	//----- nvinfo : EIATTR_MERCURY_ISA_VERSION
	.align		4
        /*0040*/ 	.byte	0x03, 0x5f
        /*0042*/ 	.short	0x0101


	//----- nvinfo : EIATTR_VRC_CTA_INIT_COUNT
	.align		4
        /*0044*/ 	.byte	0x02, 0x4a
	.zero		1
	.zero		1


	//----- nvinfo : EIATTR_EXIT_INSTR_OFFSETS
	.align		4
        /*0048*/ 	.byte	0x04, 0x1c
        /*004a*/ 	.short	(.L_124 - .L_123)


	//   ....[0]....
.L_123:
        /*004c*/ 	.word	0x00000090


	//   ....[1]....
        /*0050*/ 	.word	0x000001a0


	//----- nvinfo : EIATTR_CRS_STACK_SIZE
	.align		4
.L_124:
        /*0054*/ 	.byte	0x04, 0x1e
        /*0056*/ 	.short	(.L_126 - .L_125)
.L_125:
        /*0058*/ 	.word	0x00000000


	//----- nvinfo : EIATTR_CBANK_PARAM_SIZE
	.align		4
.L_126:
        /*005c*/ 	.byte	0x03, 0x19
        /*005e*/ 	.short	0x0014


	//----- nvinfo : EIATTR_PARAM_CBANK
	.align		4
        /*0060*/ 	.byte	0x04, 0x0a
        /*0062*/ 	.short	(.L_128 - .L_127)
	.align		4
.L_127:
        /*0064*/ 	.word	index@(.nv.constant0._Z5fill3Pfmf)
        /*0068*/ 	.short	0x0380
        /*006a*/ 	.short	0x0014


	//----- nvinfo : EIATTR_SW_WAR
	.align		4
.L_128:
        /*006c*/ 	.byte	0x04, 0x36
        /*006e*/ 	.short	(.L_130 - .L_129)
.L_129:
        /*0070*/ 	.word	0x00000008
.L_130:


//--------------------- .nv.info._Z5fill2Pfmf     --------------------------
	.section	.nv.info._Z5fill2Pfmf,"",@"SHT_CUDA_INFO"
	.sectionflags	@""
	.align	4


	//----- nvinfo : EIATTR_CUDA_API_VERSION
	.align		4
        /*0000*/ 	.byte	0x04, 0x37
        /*0002*/ 	.short	(.L_132 - .L_131)
.L_131:
        /*0004*/ 	.word	0x00000082


	//----- nvinfo : EIATTR_KPARAM_INFO
	.align		4
.L_132:
        /*0008*/ 	.byte	0x04, 0x17
        /*000a*/ 	.short	(.L_134 - .L_133)
.L_133:
        /*000c*/ 	.word	0x00000000
        /*0010*/ 	.short	0x0002
        /*0012*/ 	.short	0x0010
        /*0014*/ 	.byte	0x00, 0xf0, 0x11, 0x00


	//----- nvinfo : EIATTR_KPARAM_INFO
	.align		4
.L_134:
        /*0018*/ 	.byte	0x04, 0x17
        /*001a*/ 	.short	(.L_136 - .L_135)
.L_135:
        /*001c*/ 	.word	0x00000000
        /*0020*/ 	.short	0x0001
        /*0022*/ 	.short	0x0008
        /*0024*/ 	.byte	0x00, 0xf0, 0x21, 0x00


	//----- nvinfo : EIATTR_KPARAM_INFO
	.align		4
.L_136:
        /*0028*/ 	.byte	0x04, 0x17
        /*002a*/ 	.short	(.L_138 - .L_137)
.L_137:
        /*002c*/ 	.word	0x00000000
        /*0030*/ 	.short	0x0000
        /*0032*/ 	.short	0x0000
        /*0034*/ 	.byte	0x00, 0xf5, 0x21, 0x00


	//----- nvinfo : EIATTR_SPARSE_MMA_MASK
	.align		4
.L_138:
        /*0038*/ 	.byte	0x03, 0x50
        /*003a*/ 	.short	0x0000


	//----- nvinfo : EIATTR_MAXREG_COUNT
	.align		4
        /*003c*/ 	.byte	0x03, 0x1b
        /*003e*/ 	.short	0x00ff


	//----- nvinfo : EIATTR_MERCURY_ISA_VERSION
	.align		4
        /*0040*/ 	.byte	0x03, 0x5f
        /*0042*/ 	.short	0x0101


	//----- nvinfo : EIATTR_VRC_CTA_INIT_COUNT
	.align		4
        /*0044*/ 	.byte	0x02, 0x4a
	.zero		1
	.zero		1


	//----- nvinfo : EIATTR_EXIT_INSTR_OFFSETS
	.align		4
        /*0048*/ 	.byte	0x04, 0x1c
        /*004a*/ 	.short	(.L_140 - .L_139)


	//   ....[0]....
.L_139:
        /*004c*/ 	.word	0x00000160


	//   ....[1]....
        /*0050*/ 	.word	0x000001a0


	//   ....[2]....
        /*0054*/ 	.word	0x00000700


	//   ....[3]....
        /*0058*/ 	.word	0x000007a0


	//----- nvinfo : EIATTR_CBANK_PARAM_SIZE
	.align		4
.L_140:
        /*005c*/ 	.byte	0x03, 0x19
        /*005e*/ 	.short	0x0014


	//----- nvinfo : EIATTR_PARAM_CBANK
	.align		4
        /*0060*/ 	.byte	0x04, 0x0a
        /*0062*/ 	.short	(.L_142 - .L_141)
	.align		4
.L_141:
        /*0064*/ 	.word	index@(.nv.constant0._Z5fill2Pfmf)
        /*0068*/ 	.short	0x0380
        /*006a*/ 	.short	0x0014


	//----- nvinfo : EIATTR_SW_WAR
	.align		4
.L_142:
        /*006c*/ 	.byte	0x04, 0x36
        /*006e*/ 	.short	(.L_144 - .L_143)
.L_143:
        /*0070*/ 	.word	0x00000008
.L_144:


//--------------------- .nv.info._Z5fill1Pfmf     --------------------------
	.section	.nv.info._Z5fill1Pfmf,"",@"SHT_CUDA_INFO"
	.sectionflags	@""
	.align	4


	//----- nvinfo : EIATTR_CUDA_API_VERSION
	.align		4
        /*0000*/ 	.byte	0x04, 0x37
        /*0002*/ 	.short	(.L_146 - .L_145)
.L_145:
        /*0004*/ 	.word	0x00000082


	//----- nvinfo : EIATTR_KPARAM_INFO
	.align		4
.L_146:
        /*0008*/ 	.byte	0x04, 0x17
        /*000a*/ 	.short	(.L_148 - .L_147)
.L_147:
        /*000c*/ 	.word	0x00000000
        /*0010*/ 	.short	0x0002
        /*0012*/ 	.short	0x0010
        /*0014*/ 	.byte	0x00, 0xf0, 0x11, 0x00


	//----- nvinfo : EIATTR_KPARAM_INFO
	.align		4
.L_148:
        /*0018*/ 	.byte	0x04, 0x17
        /*001a*/ 	.short	(.L_150 - .L_149)
.L_149:
        /*001c*/ 	.word	0x00000000
        /*0020*/ 	.short	0x0001
        /*0022*/ 	.short	0x0008
        /*0024*/ 	.byte	0x00, 0xf0, 0x21, 0x00


	//----- nvinfo : EIATTR_KPARAM_INFO
	.align		4
.L_150:
        /*0028*/ 	.byte	0x04, 0x17
        /*002a*/ 	.short	(.L_152 - .L_151)
.L_151:
        /*002c*/ 	.word	0x00000000
        /*0030*/ 	.short	0x0000
        /*0032*/ 	.short	0x0000
        /*0034*/ 	.byte	0x00, 0xf5, 0x21, 0x00


	//----- nvinfo : EIATTR_SPARSE_MMA_MASK
	.align		4
.L_152:
        /*0038*/ 	.byte	0x03, 0x50
        /*003a*/ 	.short	0x0000


	//----- nvinfo : EIATTR_MAXREG_COUNT
	.align		4
        /*003c*/ 	.byte	0x03, 0x1b
        /*003e*/ 	.short	0x00ff


	//----- nvinfo : EIATTR_MERCURY_ISA_VERSION
	.align		4
        /*0040*/ 	.byte	0x03, 0x5f
        /*0042*/ 	.short	0x0101


	//----- nvinfo : EIATTR_VRC_CTA_INIT_COUNT
	.align		4
        /*0044*/ 	.byte	0x02, 0x4a
	.zero		1
	.zero		1


	//----- nvinfo : EIATTR_EXIT_INSTR_OFFSETS
	.align		4
        /*0048*/ 	.byte	0x04, 0x1c
        /*004a*/ 	.short	(.L_154 - .L_153)


	//   ....[0]....
.L_153:
        /*004c*/ 	.word	0x00000090


	//   ....[1]....
        /*0050*/ 	.word	0x00000100


	//----- nvinfo : EIATTR_CBANK_PARAM_SIZE
	.align		4
.L_154:
        /*0054*/ 	.byte	0x03, 0x19
        /*0056*/ 	.short	0x0014


	//----- nvinfo : EIATTR_PARAM_CBANK
	.align		4
        /*0058*/ 	.byte	0x04, 0x0a
        /*005a*/ 	.short	(.L_156 - .L_155)
	.align		4
.L_155:
        /*005c*/ 	.word	index@(.nv.constant0._Z5fill1Pfmf)
        /*0060*/ 	.short	0x0380
        /*0062*/ 	.short	0x0014


	//----- nvinfo : EIATTR_SW_WAR
	.align		4
.L_156:
        /*0064*/ 	.byte	0x04, 0x36
        /*0066*/ 	.short	(.L_158 - .L_157)
.L_157:
        /*0068*/ 	.word	0x00000008
.L_158:


//--------------------- .nv.callgraph             --------------------------
	.section	.nv.callgraph,"",@"SHT_CUDA_CALLGRAPH"
	.align	4
	.sectionentsize	8
	.align		4
        /*0000*/ 	.word	0x00000000
	.align		4
        /*0004*/ 	.word	0xffffffff
	.align		4
        /*0008*/ 	.word	0x00000000
	.align		4
        /*000c*/ 	.word	0xfffffffe
	.align		4
        /*0010*/ 	.word	0x00000000
	.align		4
        /*0014*/ 	.word	0xfffffffd
	.align		4
        /*0018*/ 	.word	0x00000000
	.align		4
        /*001c*/ 	.word	0xfffffffc


//--------------------- .nv.constant4             --------------------------
	.section	.nv.constant4,"a",@progbits
	.align	8
	.align		8
.nv.constant4:
        /*0000*/ 	.dword	_ZN34_INTERNAL_efa72a38_4_k_cu_9d989d414cuda3std3__45__cpo5beginE
	.align		8
        /*0008*/ 	.dword	_ZN34_INTERNAL_efa72a38_4_k_cu_9d989d414cuda3std3__45__cpo3endE
	.align		8
        /*0010*/ 	.dword	_ZN34_INTERNAL_efa72a38_4_k_cu_9d989d414cuda3std3__45__cpo6cbeginE
	.align		8
        /*0018*/ 	.dword	_ZN34_INTERNAL_efa72a38_4_k_cu_9d989d414cuda3std3__45__cpo4cendE
	.align		8
        /*0020*/ 	.dword	_ZN34_INTERNAL_efa72a38_4_k_cu_9d989d414cuda3std3__45__cpo6rbeginE
	.align		8
        /*0028*/ 	.dword	_ZN34_INTERNAL_efa72a38_4_k_cu_9d989d414cuda3std3__45__cpo4rendE
	.align		8
        /*0030*/ 	.dword	_ZN34_INTERNAL_efa72a38_4_k_cu_9d989d414cuda3std3__45__cpo7crbeginE
	.align		8
        /*0038*/ 	.dword	_ZN34_INTERNAL_efa72a38_4_k_cu_9d989d414cuda3std3__45__cpo5crendE
	.align		8
        /*0040*/ 	.dword	_ZN34_INTERNAL_efa72a38_4_k_cu_9d989d414cuda3std3__436_GLOBAL__N__efa72a38_4_k_cu_9d989d416ignoreE
	.align		8
        /*0048*/ 	.dword	_ZN34_INTERNAL_efa72a38_4_k_cu_9d989d414cuda3std3__419piecewise_constructE
	.align		8
        /*0050*/ 	.dword	_ZN34_INTERNAL_efa72a38_4_k_cu_9d989d414cuda3std3__48in_placeE
	.align		8
        /*0058*/ 	.dword	_ZN34_INTERNAL_efa72a38_4_k_cu_9d989d414cuda3std3__420unreachable_sentinelE
	.align		8
        /*0060*/ 	.dword	_ZN34_INTERNAL_efa72a38_4_k_cu_9d989d414cuda3std3__47nulloptE
	.align		8
        /*0068*/ 	.dword	_ZN34_INTERNAL_efa72a38_4_k_cu_9d989d414cuda3std3__48unexpectE
	.align		8
        /*0070*/ 	.dword	_ZN34_INTERNAL_efa72a38_4_k_cu_9d989d414cuda3std6ranges3__45__cpo4swapE
	.align		8
        /*0078*/ 	.dword	_ZN34_INTERNAL_efa72a38_4_k_cu_9d989d414cuda3std6ranges3__45__cpo9iter_moveE
	.align		8
        /*0080*/ 	.dword	_ZN34_INTERNAL_efa72a38_4_k_cu_9d989d414cuda3std6ranges3__45__cpo5beginE
	.align		8
        /*0088*/ 	.dword	_ZN34_INTERNAL_efa72a38_4_k_cu_9d989d414cuda3std6ranges3__45__cpo3endE
	.align		8
        /*0090*/ 	.dword	_ZN34_INTERNAL_efa72a38_4_k_cu_9d989d414cuda3std6ranges3__45__cpo6cbeginE
	.align		8
        /*0098*/ 	.dword	_ZN34_INTERNAL_efa72a38_4_k_cu_9d989d414cuda3std6ranges3__45__cpo4cendE
	.align		8
        /*00a0*/ 	.dword	_ZN34_INTERNAL_efa72a38_4_k_cu_9d989d414cuda3std6ranges3__45__cpo7advanceE
	.align		8
        /*00a8*/ 	.dword	_ZN34_INTERNAL_efa72a38_4_k_cu_9d989d414cuda3std6ranges3__45__cpo9iter_swapE
	.align		8
        /*00b0*/ 	.dword	_ZN34_INTERNAL_efa72a38_4_k_cu_9d989d414cuda3std6ranges3__45__cpo4nextE
	.align		8
        /*00b8*/ 	.dword	_ZN34_INTERNAL_efa72a38_4_k_cu_9d989d414cuda3std6ranges3__45__cpo4prevE
	.align		8
        /*00c0*/ 	.dword	_ZN34_INTERNAL_efa72a38_4_k_cu_9d989d414cuda3std6ranges3__45__cpo4dataE
	.align		8
        /*00c8*/ 	.dword	_ZN34_INTERNAL_efa72a38_4_k_cu_9d989d414cuda3std6ranges3__45__cpo5cdataE
	.align		8
        /*00d0*/ 	.dword	_ZN34_INTERNAL_efa72a38_4_k_cu_9d989d414cuda3std6ranges3__45__cpo4sizeE
	.align		8
        /*00d8*/ 	.dword	_ZN34_INTERNAL_efa72a38_4_k_cu_9d989d414cuda3std6ranges3__45__cpo5ssizeE
	.align		8
        /*00e0*/ 	.dword	_ZN34_INTERNAL_efa72a38_4_k_cu_9d989d414cuda3std6ranges3__45__cpo8distanceE
	.align		8
        /*00e8*/ 	.dword	_ZN34_INTERNAL_efa72a38_4_k_cu_9d989d416thrust24THRUST_300001_SM_1000_NS8cuda_cub3parE
	.align		8
        /*00f0*/ 	.dword	_ZN34_INTERNAL_efa72a38_4_k_cu_9d989d416thrust24THRUST_300001_SM_1000_NS8cuda_cub10par_nosyncE
	.align		8
        /*00f8*/ 	.dword	_ZN34_INTERNAL_efa72a38_4_k_cu_9d989d416thrust24THRUST_300001_SM_1000_NS6system6detail10sequential3seqE
	.align		8
        /*0100*/ 	.dword	_ZN34_INTERNAL_efa72a38_4_k_cu_9d989d416thrust24THRUST_300001_SM_1000_NS12placeholders2_1E
	.align		8
        /*0108*/ 	.dword	_ZN34_INTERNAL_efa72a38_4_k_cu_9d989d416thrust24THRUST_300001_SM_1000_NS12placeholders2_2E
	.align		8
        /*0110*/ 	.dword	_ZN34_INTERNAL_efa72a38_4_k_cu_9d989d416thrust24THRUST_300001_SM_1000_NS12placeholders2_3E
	.align		8
        /*0118*/ 	.dword	_ZN34_INTERNAL_efa72a38_4_k_cu_9d989d416thrust24THRUST_300001_SM_1000_NS12placeholders2_4E
	.align		8
        /*0120*/ 	.dword	_ZN34_INTERNAL_efa72a38_4_k_cu_9d989d416thrust24THRUST_300001_SM_1000_NS12placeholders2_5E
	.align		8
        /*0128*/ 	.dword	_ZN34_INTERNAL_efa72a38_4_k_cu_9d989d416thrust24THRUST_300001_SM_1000_NS12placeholders2_6E
	.align		8
        /*0130*/ 	.dword	_ZN34_INTERNAL_efa72a38_4_k_cu_9d989d416thrust24THRUST_300001_SM_1000_NS12placeholders2_7E
	.align		8
        /*0138*/ 	.dword	_ZN34_INTERNAL_efa72a38_4_k_cu_9d989d416thrust24THRUST_300001_SM_1000_NS12placeholders2_8E
	.align		8
        /*0140*/ 	.dword	_ZN34_INTERNAL_efa72a38_4_k_cu_9d989d416thrust24THRUST_300001_SM_1000_NS12placeholders2_9E
	.align		8
        /*0148*/ 	.dword	_ZN34_INTERNAL_efa72a38_4_k_cu_9d989d416thrust24THRUST_300001_SM_1000_NS12placeholders3_10E
	.align		8
        /*0150*/ 	.dword	_ZN34_INTERNAL_efa72a38_4_k_cu_9d989d416thrust24THRUST_300001_SM_1000_NS3seqE


//--------------------- .text._ZN3cub18CUB_300001_SM_10006detail8for_each13static_kernelINS2_12policy_hub_t12policy_500_tElN6thrust24THRUST_300001_SM_1000_NS8cuda_cub6__fill7functorINS7_10device_ptrIfEEfEEEEvT0_T1_ --------------------------
	.section	.text._ZN3cub18CUB_300001_SM_10006detail8for_each13static_kernelINS2_12policy_hub_t12policy_500_tElN6thrust24THRUST_300001_SM_1000_NS8cuda_cub6__fill7functorINS7_10device_ptrIfEEfEEEEvT0_T1_,"ax",@progbits
	.align	128
        .global         _ZN3cub18CUB_300001_SM_10006detail8for_each13static_kernelINS2_12policy_hub_t12policy_500_tElN6thrust24THRUST_300001_SM_1000_NS8cuda_cub6__fill7functorINS7_10device_ptrIfEEfEEEEvT0_T1_
        .type           _ZN3cub18CUB_300001_SM_10006detail8for_each13static_kernelINS2_12policy_hub_t12policy_500_tElN6thrust24THRUST_300001_SM_1000_NS8cuda_cub6__fill7functorINS7_10device_ptrIfEEfEEEEvT0_T1_,@function
        .size           _ZN3cub18CUB_300001_SM_10006detail8for_each13static_kernelINS2_12policy_hub_t12policy_500_tElN6thrust24THRUST_300001_SM_1000_NS8cuda_cub6__fill7functorINS7_10device_ptrIfEEfEEEEvT0_T1_,(.L_x_19 - _ZN3cub18CUB_300001_SM_10006detail8for_each13static_kernelINS2_12policy_hub_t12policy_500_tElN6thrust24THRUST_300001_SM_1000_NS8cuda_cub6__fill7functorINS7_10device_ptrIfEEfEEEEvT0_T1_)
        .other          _ZN3cub18CUB_300001_SM_10006detail8for_each13static_kernelINS2_12policy_hub_t12policy_500_tElN6thrust24THRUST_300001_SM_1000_NS8cuda_cub6__fill7functorINS7_10device_ptrIfEEfEEEEvT0_T1_,@"STO_CUDA_ENTRY STV_DEFAULT"
_ZN3cub18CUB_300001_SM_10006detail8for_each13static_kernelINS2_12policy_hub_t12policy_500_tElN6thrust24THRUST_300001_SM_1000_NS8cuda_cub6__fill7functorINS7_10device_ptrIfEEfEEEEvT0_T1_:
.text._ZN3cub18CUB_300001_SM_10006detail8for_each13static_kernelINS2_12policy_hub_t12policy_500_tElN6thrust24THRUST_300001_SM_1000_NS8cuda_cub6__fill7functorINS7_10device_ptrIfEEfEEEEvT0_T1_:
[----:B------:R-:W-:Y:S08]  /*0000*/  LDC R1, c[0x0][0x37c] ;  /* 0x0000df00ff017b82 */ /* 0x000ff00000000800 */
[----:B------:R-:W0:Y:S01]  /*0010*/  S2UR UR4, SR_CTAID.X ;  /* 0x00000000000479c3 */ /* 0x000e220000002500 */
[----:B------:R-:W1:Y:S01]  /*0020*/  LDCU.64 UR6, c[0x0][0x380] ;  /* 0x00007000ff0677ac */ /* 0x000e620008000a00 */
[----:B------:R-:W2:Y:S01]  /*0030*/  LDCU.64 UR8, c[0x0][0x358] ;  /* 0x00006b00ff0877ac */ /* 0x000ea20008000a00 */
[----:B0-----:R-:W-:-:S04]  /*0040*/  UIMAD.WIDE.U32 UR4, UR4, 0x200, URZ ;  /* 0x00000200040478a5 */ /* 0x001fc8000f8e00ff */
[----:B-1----:R-:W-:-:S04]  /*0050*/  UIADD3 UR6, UP0, UPT, -UR4, UR6, URZ ;  /* 0x0000000604067290 */ /* 0x002fc8000ff1e1ff */
[----:B------:R-:W-:Y:S02]  /*0060*/  UIADD3.X UR7, UPT, UPT, ~UR5, UR7, URZ, UP0, !UPT ;  /* 0x0000000705077290 */ /* 0x000fe400087fe5ff */
[----:B------:R-:W-:-:S04]  /*0070*/  UISETP.GE.U32.AND UP0, UPT, UR6, 0x200, UPT ;  /* 0x000002000600788c */ /* 0x000fc8000bf06070 */
[----:B------:R-:W-:-:S09]  /*0080*/  UISETP.GE.AND.EX UP0, UPT, UR7, URZ, UPT, UP0 ;  /* 0x000000ff0700728c */ /* 0x000fd2000bf06300 */
[----:B--2---:R-:W-:Y:S05]  /*0090*/  BRA.U !UP0, `(.L_x_0) ;  /* 0x0000000108287547 */ /* 0x004fea000b800000 */
[----:B------:R-:W0:Y:S01]  /*00a0*/  S2R R0, SR_TID.X ;  /* 0x0000000000007919 */ /* 0x000e220000002100 */
[----:B------:R-:W1:Y:S01]  /*00b0*/  LDCU.64 UR6, c[0x0][0x388] ;  /* 0x00007100ff0677ac */ /* 0x000e620008000a00 */
[----:B------:R-:W2:Y:S01]  /*00c0*/  LDC R5, c[0x0][0x390] ;  /* 0x0000e400ff057b82 */ /* 0x000ea20000000800 */
[----:B0-----:R-:W-:-:S05]  /*00d0*/  IADD3 R0, P0, PT, R0, UR4, RZ ;  /* 0x0000000400007c10 */ /* 0x001fca000ff1e0ff */
[----:B------:R-:W-:Y:S01]  /*00e0*/  IMAD.X R3, RZ, RZ, UR5, P0 ;  /* 0x00000005ff037e24 */ /* 0x000fe200080e06ff */
[----:B-1----:R-:W-:-:S04]  /*00f0*/  LEA R2, P0, R0, UR6, 0x2 ;  /* 0x0000000600027c11 */ /* 0x002fc8000f8010ff */
[----:B------:R-:W-:-:S05]  /*0100*/  LEA.HI.X R3, R0, UR7, R3, 0x2, P0 ;  /* 0x0000000700037c11 */ /* 0x000fca00080f1403 */
[----:B--2---:R-:W-:Y:S04]  /*0110*/  STG.E desc[UR8][R2.64], R5 ;  /* 0x0000000502007986 */ /* 0x004fe8000c101908 */
[----:B------:R-:W-:Y:S01]  /*0120*/  STG.E desc[UR8][R2.64+0x400], R5 ;  /* 0x0004000502007986 */ /* 0x000fe2000c101908 */
[----:B------:R-:W-:Y:S05]  /*0130*/  EXIT ;  /* 0x000000000000794d */ /* 0x000fea0003800000 */
.L_x_0:
[----:B------:R-:W0:Y:S01]  /*0140*/  S2R R0, SR_TID.X ;  /* 0x0000000000007919 */ /* 0x000e220000002100 */
[----:B------:R-:W-:Y:S01]  /*0150*/  USHF.R.S32.HI UR7, URZ, 0x1f, UR6 ;  /* 0x0000001fff077899 */ /* 0x000fe20008011406 */
[----:B------:R-:W1:Y:S05]  /*0160*/  LDCU.64 UR10, c[0x0][0x388] ;  /* 0x00007100ff0a77ac */ /* 0x000e6a0008000a00 */
[----:B------:R-:W-:Y:S02]  /*0170*/  IMAD.U32 R2, RZ, RZ, UR7 ;  /* 0x00000007ff027e24 */ /* 0x000fe4000f8e00ff */
[----:B------:R-:W-:Y:S01]  /*0180*/  IMAD.U32 R4, RZ, RZ, UR7 ;  /* 0x00000007ff047e24 */ /* 0x000fe2000f8e00ff */
[----:B0-----:R-:W-:-:S04]  /*0190*/  ISETP.LT.U32.AND P0, PT, R0, UR6, PT ;  /* 0x0000000600007c0c */ /* 0x001fc8000bf01070 */
[----:B------:R-:W-:Y:S01]  /*01a0*/  ISETP.GT.AND.EX P0, PT, R2, RZ, PT, P0 ;  /* 0x000000ff0200720c */ /* 0x000fe20003f04300 */
[C---:B------:R-:W-:Y:S01]  /*01b0*/  VIADD R2, R0.reuse, 0x100 ;  /* 0x0000010000027836 */ /* 0x040fe20000000000 */
[----:B------:R-:W-:-:S04]  /*01c0*/  IADD3 R0, P2, PT, R0, UR4, RZ ;  /* 0x0000000400007c10 */ /* 0x000fc8000ff5e0ff */
[----:B------:R-:W-:Y:S01]  /*01d0*/  ISETP.LT.U32.AND P1, PT, R2, UR6, PT ;  /* 0x0000000602007c0c */ /* 0x000fe2000bf21070 */
[----:B------:R-:W-:Y:S01]  /*01e0*/  IMAD.X R3, RZ, RZ, UR5, P2 ;  /* 0x00000005ff037e24 */ /* 0x000fe200090e06ff */
[----:B-1----:R-:W-:Y:S02]  /*01f0*/  LEA R2, P2, R0, UR10, 0x2 ;  /* 0x0000000a00027c11 */ /* 0x002fe4000f8410ff */
[----:B------:R-:W-:Y:S02]  /*0200*/  ISETP.GT.AND.EX P1, PT, R4, RZ, PT, P1 ;  /* 0x000000ff0400720c */ /* 0x000fe40003f24310 */
[----:B------:R-:W-:Y:S01]  /*0210*/  LEA.HI.X R3, R0, UR11, R3, 0x2, P2 ;  /* 0x0000000b00037c11 */ /* 0x000fe200090f1403 */
[----:B------:R-:W0:Y:S04]  /*0220*/  @P0 LDC R5, c[0x0][0x390] ;  /* 0x0000e400ff050b82 */ /* 0x000e280000000800 */
[----:B0-----:R0:W-:Y:S06]  /*0230*/  @P0 STG.E desc[UR8][R2.64], R5 ;  /* 0x0000000502000986 */ /* 0x0011ec000c101908 */
[----:B------:R-:W-:Y:S05]  /*0240*/  @!P1 EXIT ;  /* 0x000000000000994d */ /* 0x000fea0003800000 */
[----:B0-----:R-:W0:Y:S02]  /*0250*/  LDC R5, c[0x0][0x390] ;  /* 0x0000e400ff057b82 */ /* 0x001e240000000800 */
[----:B0-----:R-:W-:Y:S01]  /*0260*/  STG.E desc[UR8][R2.64+0x400], R5 ;  /* 0x0004000502007986 */ /* 0x001fe2000c101908 */
[----:B------:R-:W-:Y:S05]  /*0270*/  EXIT ;  /* 0x000000000000794d */ /* 0x000fea0003800000 */
.L_x_1:
[----:B------:R-:W-:-:S00]  /*0280*/  BRA `(.L_x_1) ;  /* 0xfffffffc00fc7947 */ /* 0x000fc0000383ffff */
[----:B------:R-:W-:-:S00]  /*0290*/  NOP ;  /* 0x0000000000007918 */ /* 0x000fc00000000000 */
        /* <DEDUP_REMOVED lines=14> */
.L_x_19:


//--------------------- .text._ZN3cub18CUB_300001_SM_10006detail11EmptyKernelIvEEvv --------------------------
	.section	.text._ZN3cub18CUB_300001_SM_10006detail11EmptyKernelIvEEvv,"ax",@progbits
	.align	128
        .global         _ZN3cub18CUB_300001_SM_10006detail11EmptyKernelIvEEvv
        .type           _ZN3cub18CUB_300001_SM_10006detail11EmptyKernelIvEEvv,@function
        .size           _ZN3cub18CUB_300001_SM_10006detail11EmptyKernelIvEEvv,(.L_x_20 - _ZN3cub18CUB_300001_SM_10006detail11EmptyKernelIvEEvv)
        .other          _ZN3cub18CUB_300001_SM_10006detail11EmptyKernelIvEEvv,@"STO_CUDA_ENTRY STV_DEFAULT"
_ZN3cub18CUB_300001_SM_10006detail11EmptyKernelIvEEvv:
.text._ZN3cub18CUB_300001_SM_10006detail11EmptyKernelIvEEvv:
[----:B------:R-:W-:Y:S01]  /*0000*/  LDC R1, c[0x0][0x37c] ;  /* 0x0000df00ff017b82 */ /* 0x000fe20000000800 */
[----:B------:R-:W-:Y:S05]  /*0010*/  EXIT ;  /* 0x000000000000794d */ /* 0x000fea0003800000 */
.L_x_2:
        /* <DEDUP_REMOVED lines=14> */
.L_x_20:


//--------------------- .text._Z5fill4Pfmf        --------------------------
	.section	.text._Z5fill4Pfmf,"ax",@progbits
	.align	128
        .global         _Z5fill4Pfmf
        .type           _Z5fill4Pfmf,@function
        .size           _Z5fill4Pfmf,(.L_x_21 - _Z5fill4Pfmf)
        .other          _Z5fill4Pfmf,@"STO_CUDA_ENTRY STV_DEFAULT"
_Z5fill4Pfmf:
.text._Z5fill4Pfmf:
[----:B------:R-:W-:Y:S01]  /*0000*/  LDC R1, c[0x0][0x37c] ;  /* 0x0000df00ff017b82 */ /* 0x000fe20000000800 */
[----:B------:R-:W0:Y:S01]  /*0010*/  S2R R0, SR_CTAID.X ;  /* 0x0000000000007919 */ /* 0x000e220000002500 */
[----:B------:R-:W1:Y:S01]  /*0020*/  LDCU.64 UR14, c[0x0][0x388] ;  /* 0x00007100ff0e77ac */ /* 0x000e620008000a00 */
[----:B------:R-:W-:Y:S01]  /*0030*/  BSSY.RECONVERGENT B0, `(.L_x_3) ;  /* 0x0000021000007945 */ /* 0x000fe20003800200 */
[----:B------:R-:W0:Y:S01]  /*0040*/  S2R R3, SR_TID.X ;  /* 0x0000000000037919 */ /* 0x000e220000002100 */
[----:B------:R-:W0:Y:S01]  /*0050*/  LDCU UR4, c[0x0][0x360] ;  /* 0x00006c00ff0477ac */ /* 0x000e220008000800 */
[----:B------:R-:W2:Y:S01]  /*0060*/  LDCU.64 UR16, c[0x0][0x358] ;  /* 0x00006b00ff1077ac */ /* 0x000ea20008000a00 */
[----:B-1----:R-:W-:Y:S02]  /*0070*/  USHF.R.U32.HI UR6, URZ, 0x2, UR15 ;  /* 0x00000002ff067899 */ /* 0x002fe4000801160f */
[----:B------:R-:W-:-:S04]  /*0080*/  USHF.R.U64 UR5, UR14, 0x2, UR15 ;  /* 0x000000020e057899 */ /* 0x000fc8000800120f */
[----:B------:R-:W-:Y:S02]  /*0090*/  IMAD.U32 R2, RZ, RZ, UR6 ;  /* 0x00000006ff027e24 */ /* 0x000fe4000f8e00ff */
[----:B0-----:R-:W-:-:S05]  /*00a0*/  IMAD R0, R0, UR4, R3 ;  /* 0x0000000400007c24 */ /* 0x001fca000f8e0203 */
[C---:B------:R-:W-:Y:S02]  /*00b0*/  ISETP.LT.U32.AND P0, PT, R0.reuse, UR5, PT ;  /* 0x0000000500007c0c */ /* 0x040fe4000bf01070 */
[----:B------:R-:W-:Y:S02]  /*00c0*/  SHF.R.S32.HI R3, RZ, 0x1f, R0 ;  /* 0x0000001fff037819 */ /* 0x000fe40000011400 */
[----:B------:R-:W-:Y:S02]  /*00d0*/  ISETP.NE.AND P1, PT, R0, RZ, PT ;  /* 0x000000ff0000720c */ /* 0x000fe40003f25270 */
[----:B------:R-:W-:-:S13]  /*00e0*/  ISETP.GT.U32.AND.EX P0, PT, R2, R3, PT, P0 ;  /* 0x000000030200720c */ /* 0x000fda0003f04100 */
[----:B--2---:R-:W-:Y:S05]  /*00f0*/  @!P0 BRA `(.L_x_4) ;  /* 0x0000000000508947 */ /* 0x004fea0003800000 */
[----:B------:R-:W0:Y:S01]  /*0100*/  LDC R2, c[0x0][0x370] ;  /* 0x0000dc00ff027b82 */ /* 0x000e220000000800 */
[--C-:B------:R-:W-:Y:S02]  /*0110*/  IMAD.MOV.U32 R8, RZ, RZ, R0.reuse ;  /* 0x000000ffff087224 */ /* 0x100fe400078e0000 */
[----:B------:R-:W-:Y:S02]  /*0120*/  IMAD.MOV.U32 R9, RZ, RZ, R0 ;  /* 0x000000ffff097224 */ /* 0x000fe400078e0000 */
[----:B------:R-:W-:-:S03]  /*0130*/  IMAD.MOV.U32 R10, RZ, RZ, R3 ;  /* 0x000000ffff0a7224 */ /* 0x000fc600078e0003 */
[----:B------:R-:W1:Y:S08]  /*0140*/  LDC.64 R12, c[0x0][0x380] ;  /* 0x0000e000ff0c7b82 */ /* 0x000e700000000a00 */
[----:B------:R-:W2:Y:S01]  /*0150*/  LDC R4, c[0x0][0x390] ;  /* 0x0000e400ff047b82 */ /* 0x000ea20000000800 */
[----:B0-----:R-:W-:-:S07]  /*0160*/  IMAD R0, R2, UR4, RZ ;  /* 0x0000000402007c24 */ /* 0x001fce000f8e02ff */
.L_x_5:
[C---:B-1----:R-:W-:Y:S01]  /*0170*/  LEA R2, P0, R8.reuse, R12, 0x4 ;  /* 0x0000000c08027211 */ /* 0x042fe200078020ff */
[--C-:B--2---:R-:W-:Y:S01]  /*0180*/  IMAD.MOV.U32 R5, RZ, RZ, R4.reuse ;  /* 0x000000ffff057224 */ /* 0x104fe200078e0004 */
[----:B------:R-:W-:Y:S01]  /*0190*/  MOV R6, R4 ;  /* 0x0000000400067202 */ /* 0x000fe20000000f00 */
[----:B------:R-:W-:Y:S01]  /*01a0*/  IMAD.MOV.U32 R7, RZ, RZ, R4 ;  /* 0x000000ffff077224 */ /* 0x000fe200078e0004 */
[----:B------:R-:W-:Y:S01]  /*01b0*/  LEA.HI.X R3, R8, R13, R10, 0x4, P0 ;  /* 0x0000000d08037211 */ /* 0x000fe200000f240a */
[----:B------:R-:W-:Y:S02]  /*01c0*/  IMAD.IADD R8, R0, 0x1, R9 ;  /* 0x0000000100087824 */ /* 0x000fe400078e0209 */
[----:B------:R-:W-:Y:S02]  /*01d0*/  IMAD.U32 R9, RZ, RZ, UR6 ;  /* 0x00000006ff097e24 */ /* 0x000fe4000f8e00ff */
[----:B------:R0:W-:Y:S01]  /*01e0*/  STG.E.128 desc[UR16][R2.64], R4 ;  /* 0x0000000402007986 */ /* 0x0001e2000c101d10 */
[----:B------:R-:W-:-:S02]  /*01f0*/  ISETP.LT.U32.AND P0, PT, R8, UR5, PT ;  /* 0x0000000508007c0c */ /* 0x000fc4000bf01070 */
[----:B------:R-:W-:-:S04]  /*0200*/  SHF.R.S32.HI R10, RZ, 0x1f, R8 ;  /* 0x0000001fff0a7819 */ /* 0x000fc80000011408 */
[----:B------:R-:W-:Y:S01]  /*0210*/  ISETP.GT.U32.AND.EX P0, PT, R9, R10, PT, P0 ;  /* 0x0000000a0900720c */ /* 0x000fe20003f04100 */
[----:B------:R-:W-:-:S12]  /*0220*/  IMAD.MOV.U32 R9, RZ, RZ, R8 ;  /* 0x000000ffff097224 */ /* 0x000fd800078e0008 */
[----:B0-----:R-:W-:Y:S05]  /*0230*/  @P0 BRA `(.L_x_5) ;  /* 0xfffffffc00cc0947 */ /* 0x001fea000383ffff */
.L_x_4:
[----:B------:R-:W-:Y:S05]  /*0240*/  BSYNC.RECONVERGENT B0 ;  /* 0x0000000000007941 */ /* 0x000fea0003800200 */
.L_x_3:
[----:B------:R-:W-:Y:S05]  /*0250*/  @P1 EXIT ;  /* 0x000000000000194d */ /* 0x000fea0003800000 */
[----:B------:R-:W-:-:S06]  /*0260*/  ULOP3.LUT UR22, UR14, 0x3, URZ, 0xc0, !UPT ;  /* 0x000000030e167892 */ /* 0x000fcc000f8ec0ff */
[----:B------:R-:W-:-:S04]  /*0270*/  ISETP.NE.U32.AND P0, PT, RZ, UR22, PT ;  /* 0x00000016ff007c0c */ /* 0x000fc8000bf05070 */
[----:B------:R-:W-:-:S13]  /*0280*/  ISETP.NE.AND.EX P0, PT, RZ, RZ, PT, P0 ;  /* 0x000000ffff00720c */ /* 0x000fda0003f05300 */
[----:B------:R-:W-:Y:S05]  /*0290*/  @!P0 EXIT ;  /* 0x000000000000894d */ /* 0x000fea0003800000 */
[----:B------:R-:W-:Y:S01]  /*02a0*/  UISETP.GT.U32.AND UP0, UPT, UR22, URZ, UPT ;  /* 0x000000ff1600728c */ /* 0x000fe2000bf04070 */
[----:B------:R-:W-:Y:S01]  /*02b0*/  HFMA2 R0, -RZ, RZ, 0, 0 ;  /* 0x00000000ff007431 */ /* 0x000fe200000001ff */
[----:B------:R-:W-:Y:S01]  /*02c0*/  PLOP3.LUT P0, PT, PT, PT, PT, 0x80, 0x8 ;  /* 0x000000000008781c */ /* 0x000fe20003f0f070 */
[----:B------:R-:W-:-:S06]  /*02d0*/  UMOV UR4, 0xffffffff ;  /* 0xffffffff00047882 */ /* 0x000fcc0000000000 */
[----:B------:R-:W-:Y:S06]  /*02e0*/  BRA.U UP0, `(.L_x_6) ;  /* 0x0000000100307547 */ /* 0x000fec000b800000 */
[----:B------:R-:W0:Y:S01]  /*02f0*/  LDCU.64 UR8, c[0x0][0x380] ;  /* 0x00007000ff0877ac */ /* 0x000e220008000a00 */
[----:B------:R-:W1:Y:S01]  /*0300*/  LDC R5, c[0x0][0x390] ;  /* 0x0000e400ff057b82 */ /* 0x000e620000000800 */
[----:B------:R-:W-:Y:S01]  /*0310*/  PLOP3.LUT P0, PT, PT, PT, PT, 0x8, 0x80 ;  /* 0x000000000080781c */ /* 0x000fe20003f0e170 */
[----:B------:R-:W-:Y:S01]  /*0320*/  IMAD.MOV.U32 R0, RZ, RZ, 0x1 ;  /* 0x00000001ff007424 */ /* 0x000fe200078e00ff */
[----:B------:R-:W-:-:S04]  /*0330*/  UIADD3 UR5, UP0, UPT, UR4, UR14, URZ ;  /* 0x0000000e04057290 */ /* 0x000fc8000ff1e0ff */
[----:B------:R-:W-:Y:S02]  /*0340*/  ULEA.HI.X.SX32 UR6, UR4, UR15, 0x1, UP0 ;  /* 0x0000000f04067291 */ /* 0x000fe400080f0eff */
[----:B0-----:R-:W-:-:S04]  /*0350*/  ULEA UR4, UP0, UR5, UR8, 0x2 ;  /* 0x0000000805047291 */ /* 0x001fc8000f8010ff */
[----:B------:R-:W-:Y:S02]  /*0360*/  ULEA.HI.X UR5, UR5, UR9, UR6, 0x2, UP0 ;  /* 0x0000000905057291 */ /* 0x000fe400080f1406 */
[----:B------:R-:W-:Y:S01]  /*0370*/  IMAD.U32 R2, RZ, RZ, UR4 ;  /* 0x00000004ff027e24 */ /* 0x000fe2000f8e00ff */
[----:B------:R-:W-:-:S03]  /*0380*/  UMOV UR4, 0xfffffffe ;  /* 0xfffffffe00047882 */ /* 0x000fc60000000000 */
[----:B------:R-:W-:-:S05]  /*0390*/  IMAD.U32 R3, RZ, RZ, UR5 ;  /* 0x00000005ff037e24 */ /* 0x000fca000f8e00ff */
[----:B-1----:R0:W-:Y:S02]  /*03a0*/  STG.E desc[UR16][R2.64], R5 ;  /* 0x0000000502007986 */ /* 0x0021e4000c101910 */
.L_x_6:
[C---:B------:R-:W-:Y:S02]  /*03b0*/  ISETP.LT.U32.AND P1, PT, R0.reuse, UR22, PT ;  /* 0x0000001600007c0c */ /* 0x040fe4000bf21070 */
[----:B0-----:R-:W-:-:S04]  /*03c0*/  IADD3 R2, PT, PT, -R0, UR22, RZ ;  /* 0x0000001600027c10 */ /* 0x001fc8000fffe1ff */
[----:B------:R-:W-:-:S13]  /*03d0*/  ISETP.LE.U32.OR P1, PT, R2, 0x3, !P1 ;  /* 0x000000030200780c */ /* 0x000fda0004f23470 */
[----:B------:R-:W-:Y:S05]  /*03e0*/  @P1 BRA `(.L_x_7) ;  /* 0x00000000009c1947 */ /* 0x000fea0003800000 */
[----:B------:R-:W0:Y:S01]  /*03f0*/  LDC R11, c[0x0][0x390] ;  /* 0x0000e400ff0b7b82 */ /* 0x000e220000000800 */
[----:B------:R-:W-:Y:S01]  /*0400*/  PLOP3.LUT P0, PT, PT, PT, PT, 0x8, 0x80 ;  /* 0x000000000080781c */ /* 0x000fe20003f0e170 */
[----:B------:R-:W1:Y:S01]  /*0410*/  LDCU.64 UR24, c[0x0][0x380] ;  /* 0x00007000ff1877ac */ /* 0x000e620008000a00 */
[----:B------:R-:W-:-:S12]  /*0420*/  UIADD3 UR13, UPT, UPT, UR22, -0x3, URZ ;  /* 0xfffffffd160d7890 */ /* 0x000fd8000fffe0ff */
.L_x_8:
[----:B------:R-:W-:Y:S01]  /*0430*/  UIADD3 UR12, UP0, UPT, UR4, UR14, URZ ;  /* 0x0000000e040c7290 */ /* 0x000fe2000ff1e0ff */
[----:B------:R-:W-:Y:S01]  /*0440*/  VIADD R0, R0, 0x4 ;  /* 0x0000000400007836 */ /* 0x000fe20000000000 */
[----:B------:R-:W-:Y:S02]  /*0450*/  UIADD3 UR5, UPT, UPT, UR4, -0x1, URZ ;  /* 0xffffffff04057890 */ /* 0x000fe4000fffe0ff */
[----:B------:R-:W-:Y:S02]  /*0460*/  UIADD3 UR6, UPT, UPT, UR4, -0x2, URZ ;  /* 0xfffffffe04067890 */ /* 0x000fe4000fffe0ff */
[----:B------:R-:W-:Y:S01]  /*0470*/  UIADD3 UR7, UPT, UPT, UR4, -0x3, URZ ;  /* 0xfffffffd04077890 */ /* 0x000fe2000fffe0ff */
[----:B------:R-:W-:Y:S01]  /*0480*/  ISETP.GE.U32.AND P1, PT, R0, UR13, PT ;  /* 0x0000000d00007c0c */ /* 0x000fe2000bf26070 */
[----:B------:R-:W-:Y:S02]  /*0490*/  ULEA.HI.X.SX32 UR11, UR4, UR15, 0x1, UP0 ;  /* 0x0000000f040b7291 */ /* 0x000fe400080f0eff */
[----:B-1----:R-:W-:-:S02]  /*04a0*/  ULEA UR21, UP2, UR12, UR24, 0x2 ;  /* 0x000000180c157291 */ /* 0x002fc4000f8410ff */
[----:B------:R-:W-:Y:S02]  /*04b0*/  UIADD3 UR10, UP3, UPT, UR5, UR14, URZ ;  /* 0x0000000e050a7290 */ /* 0x000fe4000ff7e0ff */
[----:B------:R-:W-:Y:S02]  /*04c0*/  UIADD3 UR9, UP0, UPT, UR6, UR14, URZ ;  /* 0x0000000e06097290 */ /* 0x000fe4000ff1e0ff */
[----:B------:R-:W-:Y:S01]  /*04d0*/  UIADD3 UR8, UP1, UPT, UR7, UR14, URZ ;  /* 0x0000000e07087290 */ /* 0x000fe2000ff3e0ff */
[----:B--2---:R-:W-:Y:S01]  /*04e0*/  IMAD.U32 R2, RZ, RZ, UR21 ;  /* 0x00000015ff027e24 */ /* 0x004fe2000f8e00ff */
[----:B------:R-:W-:Y:S02]  /*04f0*/  ULEA.HI.X UR12, UR12, UR25, UR11, 0x2, UP2 ;  /* 0x000000190c0c7291 */ /* 0x000fe400090f140b */
[----:B------:R-:W-:Y:S02]  /*0500*/  ULEA.HI.X.SX32 UR11, UR5, UR15, 0x1, UP3 ;  /* 0x0000000f050b7291 */ /* 0x000fe400098f0eff */
[----:B------:R-:W-:-:S02]  /*0510*/  ULEA UR20, UP2, UR10, UR24, 0x2 ;  /* 0x000000180a147291 */ /* 0x000fc4000f8410ff */
[----:B------:R-:W-:Y:S01]  /*0520*/  ULEA.HI.X.SX32 UR6, UR6, UR15, 0x1, UP0 ;  /* 0x0000000f06067291 */ /* 0x000fe200080f0eff */
[----:B------:R-:W-:Y:S01]  /*0530*/  MOV R3, UR12 ;  /* 0x0000000c00037c02 */ /* 0x000fe20008000f00 */
[----:B------:R-:W-:Y:S02]  /*0540*/  ULEA UR19, UP0, UR9, UR24, 0x2 ;  /* 0x0000001809137291 */ /* 0x000fe4000f8010ff */
[----:B------:R-:W-:Y:S01]  /*0550*/  ULEA.HI.X.SX32 UR5, UR7, UR15, 0x1, UP1 ;  /* 0x0000000f07057291 */ /* 0x000fe200088f0eff */
[----:B------:R-:W-:Y:S01]  /*0560*/  IMAD.U32 R4, RZ, RZ, UR20 ;  /* 0x00000014ff047e24 */ /* 0x000fe2000f8e00ff */
[----:B------:R-:W-:Y:S01]  /*0570*/  ULEA UR18, UP1, UR8, UR24, 0x2 ;  /* 0x0000001808127291 */ /* 0x000fe2000f8210ff */
[----:B0-----:R2:W-:Y:S01]  /*0580*/  STG.E desc[UR16][R2.64], R11 ;  /* 0x0000000b02007986 */ /* 0x0015e2000c101910 */
[----:B------:R-:W-:Y:S01]  /*0590*/  ULEA.HI.X UR7, UR10, UR25, UR11, 0x2, UP2 ;  /* 0x000000190a077291 */ /* 0x000fe200090f140b */
[----:B------:R-:W-:Y:S01]  /*05a0*/  IMAD.U32 R6, RZ, RZ, UR19 ;  /* 0x00000013ff067e24 */ /* 0x000fe2000f8e00ff */
[----:B------:R-:W-:-:S02]  /*05b0*/  ULEA.HI.X UR6, UR9, UR25, UR6, 0x2, UP0 ;  /* 0x0000001909067291 */ /* 0x000fc400080f1406 */
[----:B------:R-:W-:Y:S01]  /*05c0*/  ULEA.HI.X UR5, UR8, UR25, UR5, 0x2, UP1 ;  /* 0x0000001908057291 */ /* 0x000fe200088f1405 */
[----:B------:R-:W-:Y:S01]  /*05d0*/  IMAD.U32 R8, RZ, RZ, UR18 ;  /* 0x00000012ff087e24 */ /* 0x000fe2000f8e00ff */
[----:B------:R-:W-:Y:S01]  /*05e0*/  MOV R5, UR7 ;  /* 0x0000000700057c02 */ /* 0x000fe20008000f00 */
[----:B------:R-:W-:Y:S01]  /*05f0*/  UIADD3 UR4, UPT, UPT, UR4, -0x4, URZ ;  /* 0xfffffffc04047890 */ /* 0x000fe2000fffe0ff */
[----:B------:R-:W-:Y:S02]  /*0600*/  IMAD.U32 R7, RZ, RZ, UR6 ;  /* 0x00000006ff077e24 */ /* 0x000fe4000f8e00ff */
[----:B------:R-:W-:Y:S01]  /*0610*/  IMAD.U32 R9, RZ, RZ, UR5 ;  /* 0x00000005ff097e24 */ /* 0x000fe2000f8e00ff */
[----:B------:R2:W-:Y:S04]  /*0620*/  STG.E desc[UR16][R4.64], R11 ;  /* 0x0000000b04007986 */ /* 0x0005e8000c101910 */
[----:B------:R2:W-:Y:S04]  /*0630*/  STG.E desc[UR16][R6.64], R11 ;  /* 0x0000000b06007986 */ /* 0x0005e8000c101910 */
[----:B------:R2:W-:Y:S01]  /*0640*/  STG.E desc[UR16][R8.64], R11 ;  /* 0x0000000b08007986 */ /* 0x0005e2000c101910 */
[----:B------:R-:W-:Y:S05]  /*0650*/  @!P1 BRA `(.L_x_8) ;  /* 0xfffffffc00749947 */ /* 0x000fea000383ffff */
.L_x_7:
[C---:B------:R-:W-:Y:S02]  /*0660*/  ISETP.LT.U32.AND P1, PT, R0.reuse, UR22, PT ;  /* 0x0000001600007c0c */ /* 0x040fe4000bf21070 */
[----:B--2---:R-:W-:-:S04]  /*0670*/  IADD3 R2, PT, PT, -R0, UR22, RZ ;  /* 0x0000001600027c10 */ /* 0x004fc8000fffe1ff */
[----:B------:R-:W-:-:S13]  /*0680*/  ISETP.LE.U32.OR P1, PT, R2, 0x1, !P1 ;  /* 0x000000010200780c */ /* 0x000fda0004f23470 */
[----:B------:R-:W-:Y:S05]  /*0690*/  @P1 BRA `(.L_x_9) ;  /* 0x0000000000501947 */ /* 0x000fea0003800000 */
[----:B------:R-:W0:Y:S01]  /*06a0*/  LDCU.64 UR10, c[0x0][0x380] ;  /* 0x00007000ff0a77ac */ /* 0x000e220008000a00 */
[----:B------:R-:W1:Y:S01]  /*06b0*/  LDC R7, c[0x0][0x390] ;  /* 0x0000e400ff077b82 */ /* 0x000e620000000800 */
[----:B------:R-:W-:Y:S01]  /*06c0*/  PLOP3.LUT P0, PT, PT, PT, PT, 0x8, 0x80 ;  /* 0x000000000080781c */ /* 0x000fe20003f0e170 */
[----:B------:R-:W-:Y:S01]  /*06d0*/  UIADD3 UR5, UPT, UPT, UR4, -0x1, URZ ;  /* 0xffffffff04057890 */ /* 0x000fe2000fffe0ff */
[----:B------:R-:W-:Y:S01]  /*06e0*/  IADD3 R0, PT, PT, R0, 0x2, RZ ;  /* 0x0000000200007810 */ /* 0x000fe20007ffe0ff */
[----:B------:R-:W-:Y:S02]  /*06f0*/  UIADD3 UR8, UP1, UPT, UR4, UR14, URZ ;  /* 0x0000000e04087290 */ /* 0x000fe4000ff3e0ff */
[----:B------:R-:W-:Y:S02]  /*0700*/  UIADD3 UR6, UP0, UPT, UR5, UR14, URZ ;  /* 0x0000000e05067290 */ /* 0x000fe4000ff1e0ff */
[----:B------:R-:W-:Y:S02]  /*0710*/  ULEA.HI.X.SX32 UR9, UR4, UR15, 0x1, UP1 ;  /* 0x0000000f04097291 */ /* 0x000fe400088f0eff */
[----:B------:R-:W-:-:S02]  /*0720*/  ULEA.HI.X.SX32 UR7, UR5, UR15, 0x1, UP0 ;  /* 0x0000000f05077291 */ /* 0x000fc400080f0eff */
[----:B------:R-:W-:Y:S02]  /*0730*/  UIADD3 UR4, UPT, UPT, UR4, -0x2, URZ ;  /* 0xfffffffe04047890 */ /* 0x000fe4000fffe0ff */
[----:B0-----:R-:W-:Y:S02]  /*0740*/  ULEA UR12, UP1, UR8, UR10, 0x2 ;  /* 0x0000000a080c7291 */ /* 0x001fe4000f8210ff */
[----:B------:R-:W-:Y:S02]  /*0750*/  ULEA UR5, UP0, UR6, UR10, 0x2 ;  /* 0x0000000a06057291 */ /* 0x000fe4000f8010ff */
[----:B------:R-:W-:Y:S02]  /*0760*/  ULEA.HI.X UR9, UR8, UR11, UR9, 0x2, UP1 ;  /* 0x0000000b08097291 */ /* 0x000fe400088f1409 */
[----:B------:R-:W-:Y:S01]  /*0770*/  ULEA.HI.X UR6, UR6, UR11, UR7, 0x2, UP0 ;  /* 0x0000000b06067291 */ /* 0x000fe200080f1407 */
[----:B------:R-:W-:Y:S01]  /*0780*/  MOV R4, UR12 ;  /* 0x0000000c00047c02 */ /* 0x000fe20008000f00 */
[----:B------:R-:W-:-:S02]  /*0790*/  IMAD.U32 R2, RZ, RZ, UR5 ;  /* 0x00000005ff027e24 */ /* 0x000fc4000f8e00ff */
[----:B------:R-:W-:Y:S02]  /*07a0*/  IMAD.U32 R5, RZ, RZ, UR9 ;  /* 0x00000009ff057e24 */ /* 0x000fe4000f8e00ff */
[----:B------:R-:W-:-:S03]  /*07b0*/  IMAD.U32 R3, RZ, RZ, UR6 ;  /* 0x00000006ff037e24 */ /* 0x000fc6000f8e00ff */
[----:B-1----:R0:W-:Y:S04]  /*07c0*/  STG.E desc[UR16][R4.64], R7 ;  /* 0x0000000704007986 */ /* 0x0021e8000c101910 */
[----:B------:R0:W-:Y:S02]  /*07d0*/  STG.E desc[UR16][R2.64], R7 ;  /* 0x0000000702007986 */ /* 0x0001e4000c101910 */
.L_x_9:
[----:B------:R-:W-:-:S13]  /*07e0*/  ISETP.LT.U32.OR P0, PT, R0, UR22, P0 ;  /* 0x0000001600007c0c */ /* 0x000fda0008701470 */
[----:B------:R-:W-:Y:S05]  /*07f0*/  @!P0 EXIT ;  /* 0x000000000000894d */ /* 0x000fea0003800000 */
[----:B------:R-:W1:Y:S01]  /*0800*/  LDCU.64 UR8, c[0x0][0x380] ;  /* 0x00007000ff0877ac */ /* 0x000e620008000a00 */
[----:B0-----:R-:W0:Y:S01]  /*0810*/  LDC R5, c[0x0][0x390] ;  /* 0x0000e400ff057b82 */ /* 0x001e220000000800 */
[----:B------:R-:W-:-:S04]  /*0820*/  UIADD3 UR5, UP0, UPT, UR4, UR14, URZ ;  /* 0x0000000e04057290 */ /* 0x000fc8000ff1e0ff */
[----:B------:R-:W-:Y:S02]  /*0830*/  ULEA.HI.X.SX32 UR6, UR4, UR15, 0x1, UP0 ;  /* 0x0000000f04067291 */ /* 0x000fe400080f0eff */
[----:B-1----:R-:W-:-:S04]  /*0840*/  ULEA UR4, UP0, UR5, UR8, 0x2 ;  /* 0x0000000805047291 */ /* 0x002fc8000f8010ff */
[----:B------:R-:W-:Y:S02]  /*0850*/  ULEA.HI.X UR5, UR5, UR9, UR6, 0x2, UP0 ;  /* 0x0000000905057291 */ /* 0x000fe400080f1406 */
[----:B------:R-:W-:-:S04]  /*0860*/  IMAD.U32 R2, RZ, RZ, UR4 ;  /* 0x00000004ff027e24 */ /* 0x000fc8000f8e00ff */
[----:B------:R-:W-:-:S05]  /*0870*/  IMAD.U32 R3, RZ, RZ, UR5 ;  /* 0x00000005ff037e24 */ /* 0x000fca000f8e00ff */
[----:B0-----:R-:W-:Y:S01]  /*0880*/  STG.E desc[UR16][R2.64], R5 ;  /* 0x0000000502007986 */ /* 0x001fe2000c101910 */
[----:B------:R-:W-:Y:S05]  /*0890*/  EXIT ;  /* 0x000000000000794d */ /* 0x000fea0003800000 */
.L_x_10:
        /* <DEDUP_REMOVED lines=14> */
.L_x_21:


//--------------------- .text._Z5fill3Pfmf        --------------------------
	.section	.text._Z5fill3Pfmf,"ax",@progbits
	.align	128
        .global         _Z5fill3Pfmf
        .type           _Z5fill3Pfmf,@function
        .size           _Z5fill3Pfmf,(.L_x_22 - _Z5fill3Pfmf)
        .other          _Z5fill3Pfmf,@"STO_CUDA_ENTRY STV_DEFAULT"
_Z5fill3Pfmf:
.text._Z5fill3Pfmf:
[----:B------:R-:W-:Y:S01]  /*0000*/  LDC R1, c[0x0][0x37c] ;  /* 0x0000df00ff017b82 */ /* 0x000fe20000000800 */
[----:B------:R-:W0:Y:S01]  /*0010*/  S2R R0, SR_CTAID.X ;  /* 0x0000000000007919 */ /* 0x000e220000002500 */
[----:B------:R-:W0:Y:S01]  /*0020*/  LDCU UR4, c[0x0][0x360] ;  /* 0x00006c00ff0477ac */ /* 0x000e220008000800 */
[----:B------:R-:W0:Y:S01]  /*0030*/  S2R R3, SR_TID.X ;  /* 0x0000000000037919 */ /* 0x000e220000002100 */
[----:B------:R-:W1:Y:S01]  /*0040*/  LDCU.64 UR8, c[0x0][0x388] ;  /* 0x00007100ff0877ac */ /* 0x000e620008000a00 */
[----:B0-----:R-:W-:-:S05]  /*0050*/  IMAD R0, R0, UR4, R3 ;  /* 0x0000000400007c24 */ /* 0x001fca000f8e0203 */
[----:B-1----:R-:W-:Y:S02]  /*0060*/  ISETP.GE.U32.AND P0, PT, R0, UR8, PT ;  /* 0x0000000800007c0c */ /* 0x002fe4000bf06070 */
[----:B------:R-:W-:-:S04]  /*0070*/  SHF.R.S32.HI R2, RZ, 0x1f, R0 ;  /* 0x0000001fff027819 */ /* 0x000fc80000011400 */
[----:B------:R-:W-:-:S13]  /*0080*/  ISETP.GE.U32.AND.EX P0, PT, R2, UR9, PT, P0 ;  /* 0x0000000902007c0c */ /* 0x000fda000bf06100 */
[----:B------:R-:W-:Y:S05]  /*0090*/  @P0 EXIT ;  /* 0x000000000000094d */ /* 0x000fea0003800000 */
[----:B------:R-:W0:Y:S01]  /*00a0*/  LDC R7, c[0x0][0x390] ;  /* 0x0000e400ff077b82 */ /* 0x000e220000000800 */
[----:B------:R-:W1:Y:S01]  /*00b0*/  LDCU UR5, c[0x0][0x370] ;  /* 0x00006e00ff0577ac */ /* 0x000e620008000800 */
[----:B------:R-:W-:Y:S02]  /*00c0*/  IMAD.MOV.U32 R5, RZ, RZ, R2 ;  /* 0x000000ffff057224 */ /* 0x000fe400078e0002 */
[----:B------:R-:W-:Y:S01]  /*00d0*/  IMAD.MOV.U32 R4, RZ, RZ, R0 ;  /* 0x000000ffff047224 */ /* 0x000fe200078e0000 */
[----:B------:R-:W2:Y:S01]  /*00e0*/  LDCU.64 UR6, c[0x0][0x358] ;  /* 0x00006b00ff0677ac */ /* 0x000ea20008000a00 */
[----:B------:R-:W3:Y:S01]  /*00f0*/  LDCU.64 UR10, c[0x0][0x380] ;  /* 0x00007000ff0a77ac */ /* 0x000ee20008000a00 */
[----:B-1----:R-:W-:-:S12]  /*0100*/  UIMAD UR4, UR4, UR5, URZ ;  /* 0x00000005040472a4 */ /* 0x002fd8000f8e02ff */
.L_x_11:
[----:B---3--:R-:W-:-:S04]  /*0110*/  LEA R2, P0, R4, UR10, 0x2 ;  /* 0x0000000a04027c11 */ /* 0x008fc8000f8010ff */
[----:B------:R-:W-:Y:S01]  /*0120*/  LEA.HI.X R3, R4, UR11, R5, 0x2, P0 ;  /* 0x0000000b04037c11 */ /* 0x000fe200080f1405 */
[----:B------:R-:W-:-:S04]  /*0130*/  VIADD R4, R0, UR4 ;  /* 0x0000000400047c36 */ /* 0x000fc80008000000 */
[----:B0-2---:R1:W-:Y:S01]  /*0140*/  STG.E desc[UR6][R2.64], R7 ;  /* 0x0000000702007986 */ /* 0x0053e2000c101906 */
[----:B------:R-:W-:Y:S01]  /*0150*/  ISETP.GE.U32.AND P0, PT, R4, UR8, PT ;  /* 0x0000000804007c0c */ /* 0x000fe2000bf06070 */
[--C-:B------:R-:W-:Y:S01]  /*0160*/  IMAD.MOV.U32 R0, RZ, RZ, R4.reuse ;  /* 0x000000ffff007224 */ /* 0x100fe200078e0004 */
[----:B------:R-:W-:-:S04]  /*0170*/  SHF.R.S32.HI R5, RZ, 0x1f, R4 ;  /* 0x0000001fff057819 */ /* 0x000fc80000011404 */
[----:B------:R-:W-:-:S13]  /*0180*/  ISETP.GE.U32.AND.EX P0, PT, R5, UR9, PT, P0 ;  /* 0x0000000905007c0c */ /* 0x000fda000bf06100 */
[----:B-1----:R-:W-:Y:S05]  /*0190*/  @!P0 BRA `(.L_x_11) ;  /* 0xfffffffc00dc8947 */ /* 0x002fea000383ffff */
[----:B------:R-:W-:Y:S05]  /*01a0*/  EXIT ;  /* 0x000000000000794d */ /* 0x000fea0003800000 */
.L_x_12:
        /* <DEDUP_REMOVED lines=13> */
.L_x_22:


//--------------------- .text._Z5fill2Pfmf        --------------------------
	.section	.text._Z5fill2Pfmf,"ax",@progbits
	.align	128
        .global         _Z5fill2Pfmf
        .type           _Z5fill2Pfmf,@function
        .size           _Z5fill2Pfmf,(.L_x_23 - _Z5fill2Pfmf)
        .other          _Z5fill2Pfmf,@"STO_CUDA_ENTRY STV_DEFAULT"
_Z5fill2Pfmf:
.text._Z5fill2Pfmf:
[----:B------:R-:W-:Y:S01]  /*0000*/  LDC R1, c[0x0][0x37c] ;  /* 0x0000df00ff017b82 */ /* 0x000fe20000000800 */
[----:B------:R-:W0:Y:S07]  /*0010*/  S2R R3, SR_TID.X ;  /* 0x0000000000037919 */ /* 0x000e2e0000002100 */
[----:B------:R-:W0:Y:S01]  /*0020*/  S2UR UR4, SR_CTAID.X ;  /* 0x00000000000479c3 */ /* 0x000e220000002500 */
[----:B------:R-:W1:Y:S01]  /*0030*/  LDCU.64 UR14, c[0x0][0x388] ;  /* 0x00007100ff0e77ac */ /* 0x000e620008000a00 */
[----:B------:R-:W2:Y:S06]  /*0040*/  LDCU.64 UR16, c[0x0][0x358] ;  /* 0x00006b00ff1077ac */ /* 0x000eac0008000a00 */
[----:B------:R-:W0:Y:S01]  /*0050*/  LDC R0, c[0x0][0x360] ;  /* 0x0000d800ff007b82 */ /* 0x000e220000000800 */
[----:B-1----:R-:W-:Y:S01]  /*0060*/  USHF.R.U64 UR5, UR14, 0x2, UR15 ;  /* 0x000000020e057899 */ /* 0x002fe2000800120f */
[----:B0-----:R-:W-:Y:S01]  /*0070*/  IMAD R0, R0, UR4, R3 ;  /* 0x0000000400007c24 */ /* 0x001fe2000f8e0203 */
[----:B------:R-:W-:-:S04]  /*0080*/  USHF.R.U32.HI UR4, URZ, 0x2, UR15 ;  /* 0x00000002ff047899 */ /* 0x000fc8000801160f */
[C---:B------:R-:W-:Y:S02]  /*0090*/  ISETP.LT.U32.AND P0, PT, R0.reuse, UR5, PT ;  /* 0x0000000500007c0c */ /* 0x040fe4000bf01070 */
[----:B------:R-:W-:Y:S01]  /*00a0*/  IMAD.U32 R2, RZ, RZ, UR4 ;  /* 0x00000004ff027e24 */ /* 0x000fe2000f8e00ff */
[----:B------:R-:W-:Y:S02]  /*00b0*/  SHF.R.S32.HI R3, RZ, 0x1f, R0 ;  /* 0x0000001fff037819 */ /* 0x000fe40000011400 */
[----:B------:R-:W-:Y:S02]  /*00c0*/  ISETP.NE.AND P1, PT, R0, RZ, PT ;  /* 0x000000ff0000720c */ /* 0x000fe40003f25270 */
[----:B------:R-:W-:-:S13]  /*00d0*/  ISETP.GT.U32.AND.EX P0, PT, R2, R3, PT, P0 ;  /* 0x000000030200720c */ /* 0x000fda0003f04100 */
[----:B------:R-:W0:Y:S08]  /*00e0*/  @P0 LDC.64 R4, c[0x0][0x380] ;  /* 0x0000e000ff040b82 */ /* 0x000e300000000a00 */
[----:B------:R-:W1:Y:S01]  /*00f0*/  @P0 LDC R8, c[0x0][0x390] ;  /* 0x0000e400ff080b82 */ /* 0x000e620000000800 */
[----:B0-----:R-:W-:-:S04]  /*0100*/  @P0 LEA R2, P2, R0, R4, 0x4 ;  /* 0x0000000400020211 */ /* 0x001fc800078420ff */
[----:B------:R-:W-:Y:S01]  /*0110*/  @P0 LEA.HI.X R3, R0, R5, R3, 0x4, P2 ;  /* 0x0000000500030211 */ /* 0x000fe200010f2403 */
[--C-:B-1----:R-:W-:Y:S02]  /*0120*/  IMAD.MOV.U32 R9, RZ, RZ, R8.reuse ;  /* 0x000000ffff097224 */ /* 0x102fe400078e0008 */
[--C-:B------:R-:W-:Y:S02]  /*0130*/  IMAD.MOV.U32 R10, RZ, RZ, R8.reuse ;  /* 0x000000ffff0a7224 */ /* 0x100fe400078e0008 */
[----:B------:R-:W-:-:S05]  /*0140*/  IMAD.MOV.U32 R11, RZ, RZ, R8 ;  /* 0x000000ffff0b7224 */ /* 0x000fca00078e0008 */
[----:B--2---:R0:W-:Y:S01]  /*0150*/  @P0 STG.E.128 desc[UR16][R2.64], R8 ;  /* 0x0000000802000986 */ /* 0x0041e2000c101d10 */
[----:B------:R-:W-:Y:S05]  /*0160*/  @P1 EXIT ;  /* 0x000000000000194d */ /* 0x000fea0003800000 */
[----:B------:R-:W-:-:S06]  /*0170*/  ULOP3.LUT UR22, UR14, 0x3, URZ, 0xc0, !UPT ;  /* 0x000000030e167892 */ /* 0x000fcc000f8ec0ff */
[----:B------:R-:W-:-:S04]  /*0180*/  ISETP.NE.U32.AND P0, PT, RZ, UR22, PT ;  /* 0x00000016ff007c0c */ /* 0x000fc8000bf05070 */
[----:B------:R-:W-:-:S13]  /*0190*/  ISETP.NE.AND.EX P0, PT, RZ, RZ, PT, P0 ;  /* 0x000000ffff00720c */ /* 0x000fda0003f05300 */
[----:B------:R-:W-:Y:S05]  /*01a0*/  @!P0 EXIT ;  /* 0x000000000000894d */ /* 0x000fea0003800000 */
[----:B------:R-:W-:Y:S01]  /*01b0*/  UISETP.GT.U32.AND UP0, UPT, UR22, URZ, UPT ;  /* 0x000000ff1600728c */ /* 0x000fe2000bf04070 */
[----:B------:R-:W-:Y:S01]  /*01c0*/  PLOP3.LUT P0, PT, PT, PT, PT, 0x80, 0x8 ;  /* 0x000000000008781c */ /* 0x000fe20003f0f070 */
[----:B------:R-:W-:Y:S01]  /*01d0*/  IMAD.MOV.U32 R0, RZ, RZ, RZ ;  /* 0x000000ffff007224 */ /* 0x000fe200078e00ff */
[----:B------:R-:W-:-:S06]  /*01e0*/  UMOV UR4, 0xffffffff ;  /* 0xffffffff00047882 */ /* 0x000fcc0000000000 */
[----:B------:R-:W-:Y:S05]  /*01f0*/  BRA.U UP0, `(.L_x_13) ;  /* 0x0000000100307547 */ /* 0x000fea000b800000 */
[----:B------:R-:W1:Y:S01]  /*0200*/  LDCU.64 UR8, c[0x0][0x380] ;  /* 0x00007000ff0877ac */ /* 0x000e620008000a00 */
[----:B------:R-:W2:Y:S01]  /*0210*/  LDC R5, c[0x0][0x390] ;  /* 0x0000e400ff057b82 */ /* 0x000ea20000000800 */
[----:B------:R-:W-:Y:S01]  /*0220*/  PLOP3.LUT P0, PT, PT, PT, PT, 0x8, 0x80 ;  /* 0x000000000080781c */ /* 0x000fe20003f0e170 */
[----:B------:R-:W-:Y:S01]  /*0230*/  IMAD.MOV.U32 R0, RZ, RZ, 0x1 ;  /* 0x00000001ff007424 */ /* 0x000fe200078e00ff */
[----:B------:R-:W-:-:S04]  /*0240*/  UIADD3 UR5, UP0, UPT, UR4, UR14, URZ ;  /* 0x0000000e04057290 */ /* 0x000fc8000ff1e0ff */
[----:B------:R-:W-:Y:S02]  /*0250*/  ULEA.HI.X.SX32 UR6, UR4, UR15, 0x1, UP0 ;  /* 0x0000000f04067291 */ /* 0x000fe400080f0eff */
[----:B-1----:R-:W-:-:S04]  /*0260*/  ULEA UR4, UP0, UR5, UR8, 0x2 ;  /* 0x0000000805047291 */ /* 0x002fc8000f8010ff */
[----:B------:R-:W-:Y:S02]  /*0270*/  ULEA.HI.X UR5, UR5, UR9, UR6, 0x2, UP0 ;  /* 0x0000000905057291 */ /* 0x000fe400080f1406 */
[----:B0-----:R-:W-:Y:S01]  /*0280*/  IMAD.U32 R2, RZ, RZ, UR4 ;  /* 0x00000004ff027e24 */ /* 0x001fe2000f8e00ff */
[----:B------:R-:W-:-:S03]  /*0290*/  UMOV UR4, 0xfffffffe ;  /* 0xfffffffe00047882 */ /* 0x000fc60000000000 */
[----:B------:R-:W-:-:S05]  /*02a0*/  MOV R3, UR5 ;  /* 0x0000000500037c02 */ /* 0x000fca0008000f00 */
[----:B--2---:R1:W-:Y:S02]  /*02b0*/  STG.E desc[UR16][R2.64], R5 ;  /* 0x0000000502007986 */ /* 0x0043e4000c101910 */
.L_x_13:
[C---:B------:R-:W-:Y:S02]  /*02c0*/  ISETP.LT.U32.AND P1, PT, R0.reuse, UR22, PT ;  /* 0x0000001600007c0c */ /* 0x040fe4000bf21070 */
[----:B01----:R-:W-:-:S04]  /*02d0*/  IADD3 R2, PT, PT, -R0, UR22, RZ ;  /* 0x0000001600027c10 */ /* 0x003fc8000fffe1ff */
[----:B------:R-:W-:-:S13]  /*02e0*/  ISETP.LE.U32.OR P1, PT, R2, 0x3, !P1 ;  /* 0x000000030200780c */ /* 0x000fda0004f23470 */
[----:B------:R-:W-:Y:S05]  /*02f0*/  @P1 BRA `(.L_x_14) ;  /* 0x00000000009c1947 */ /* 0x000fea0003800000 */
[----:B------:R-:W0:Y:S01]  /*0300*/  LDC R11, c[0x0][0x390] ;  /* 0x0000e400ff0b7b82 */ /* 0x000e220000000800 */
[----:B------:R-:W-:Y:S01]  /*0310*/  PLOP3.LUT P0, PT, PT, PT, PT, 0x8, 0x80 ;  /* 0x000000000080781c */ /* 0x000fe20003f0e170 */
[----:B------:R-:W1:Y:S01]  /*0320*/  LDCU.64 UR24, c[0x0][0x380] ;  /* 0x00007000ff1877ac */ /* 0x000e620008000a00 */
[----:B------:R-:W-:-:S12]  /*0330*/  UIADD3 UR13, UPT, UPT, UR22, -0x3, URZ ;  /* 0xfffffffd160d7890 */ /* 0x000fd8000fffe0ff */
.L_x_15:
[----:B------:R-:W-:Y:S01]  /*0340*/  UIADD3 UR12, UP0, UPT, UR4, UR14, URZ ;  /* 0x0000000e040c7290 */ /* 0x000fe2000ff1e0ff */
[----:B------:R-:W-:Y:S01]  /*0350*/  IADD3 R0, PT, PT, R0, 0x4, RZ ;  /* 0x0000000400007810 */ /* 0x000fe20007ffe0ff */
[----:B------:R-:W-:Y:S02]  /*0360*/  UIADD3 UR5, UPT, UPT, UR4, -0x1, URZ ;  /* 0xffffffff04057890 */ /* 0x000fe4000fffe0ff */
[----:B------:R-:W-:Y:S01]  /*0370*/  UIADD3 UR6, UPT, UPT, UR4, -0x2, URZ ;  /* 0xfffffffe04067890 */ /* 0x000fe2000fffe0ff */
[----:B------:R-:W-:Y:S01]  /*0380*/  ISETP.GE.U32.AND P1, PT, R0, UR13, PT ;  /* 0x0000000d00007c0c */ /* 0x000fe2000bf26070 */
[----:B------:R-:W-:Y:S02]  /*0390*/  UIADD3 UR7, UPT, UPT, UR4, -0x3, URZ ;  /* 0xfffffffd04077890 */ /* 0x000fe4000fffe0ff */
        /* <DEDUP_REMOVED lines=10> */
[----:B------:R-:W-:Y:S01]  /*0440*/  IMAD.U32 R3, RZ, RZ, UR12 ;  /* 0x0000000cff037e24 */ /* 0x000fe2000f8e00ff */
[----:B------:R-:W-:Y:S02]  /*0450*/  ULEA UR19, UP0, UR9, UR24, 0x2 ;  /* 0x0000001809137291 */ /* 0x000fe4000f8010ff */
[----:B------:R-:W-:Y:S01]  /*0460*/  ULEA.HI.X.SX32 UR5, UR7, UR15, 0x1, UP1 ;  /* 0x0000000f07057291 */ /* 0x000fe200088f0eff */
[----:B------:R-:W-:Y:S01]  /*0470*/  IMAD.U32 R4, RZ, RZ, UR20 ;  /* 0x00000014ff047e24 */ /* 0x000fe2000f8e00ff */
[----:B------:R-:W-:Y:S01]  /*0480*/  ULEA UR18, UP1, UR8, UR24, 0x2 ;  /* 0x0000001808127291 */ /* 0x000fe2000f8210ff */
[----:B0-----:R2:W-:Y:S01]  /*0490*/  STG.E desc[UR16][R2.64], R11 ;  /* 0x0000000b02007986 */ /* 0x0015e2000c101910 */
[----:B------:R-:W-:Y:S01]  /*04a0*/  ULEA.HI.X UR7, UR10, UR25, UR11, 0x2, UP2 ;  /* 0x000000190a077291 */ /* 0x000fe200090f140b */
[----:B------:R-:W-:Y:S01]  /*04b0*/  MOV R6, UR19 ;  /* 0x0000001300067c02 */ /* 0x000fe20008000f00 */
[----:B------:R-:W-:-:S02]  /*04c0*/  ULEA.HI.X UR6, UR9, UR25, UR6, 0x2, UP0 ;  /* 0x0000001909067291 */ /* 0x000fc400080f1406 */
[----:B------:R-:W-:Y:S01]  /*04d0*/  ULEA.HI.X UR5, UR8, UR25, UR5, 0x2, UP1 ;  /* 0x0000001908057291 */ /* 0x000fe200088f1405 */
[----:B------:R-:W-:Y:S01]  /*04e0*/  IMAD.U32 R8, RZ, RZ, UR18 ;  /* 0x00000012ff087e24 */ /* 0x000fe2000f8e00ff */
[----:B------:R-:W-:Y:S01]  /*04f0*/  UIADD3 UR4, UPT, UPT, UR4, -0x4, URZ ;  /* 0xfffffffc04047890 */ /* 0x000fe2000fffe0ff */
[----:B------:R-:W-:Y:S02]  /*0500*/  IMAD.U32 R5, RZ, RZ, UR7 ;  /* 0x00000007ff057e24 */ /* 0x000fe4000f8e00ff */
[----:B------:R-:W-:Y:S02]  /*0510*/  IMAD.U32 R7, RZ, RZ, UR6 ;  /* 0x00000006ff077e24 */ /* 0x000fe4000f8e00ff */
[----:B------:R-:W-:Y:S01]  /*0520*/  IMAD.U32 R9, RZ, RZ, UR5 ;  /* 0x00000005ff097e24 */ /* 0x000fe2000f8e00ff */
[----:B------:R2:W-:Y:S04]  /*0530*/  STG.E desc[UR16][R4.64], R11 ;  /* 0x0000000b04007986 */ /* 0x0005e8000c101910 */
[----:B------:R2:W-:Y:S04]  /*0540*/  STG.E desc[UR16][R6.64], R11 ;  /* 0x0000000b06007986 */ /* 0x0005e8000c101910 */
[----:B------:R2:W-:Y:S01]  /*0550*/  STG.E desc[UR16][R8.64], R11 ;  /* 0x0000000b08007986 */ /* 0x0005e2000c101910 */
[----:B------:R-:W-:Y:S05]  /*0560*/  @!P1 BRA `(.L_x_15) ;  /* 0xfffffffc00749947 */ /* 0x000fea000383ffff */
.L_x_14:
        /* <DEDUP_REMOVED lines=18> */
[----:B------:R-:W-:Y:S02]  /*0690*/  IMAD.U32 R4, RZ, RZ, UR12 ;  /* 0x0000000cff047e24 */ /* 0x000fe4000f8e00ff */
[----:B------:R-:W-:-:S02]  /*06a0*/  IMAD.U32 R2, RZ, RZ, UR5 ;  /* 0x00000005ff027e24 */ /* 0x000fc4000f8e00ff */
[----:B------:R-:W-:Y:S02]  /*06b0*/  IMAD.U32 R5, RZ, RZ, UR9 ;  /* 0x00000009ff057e24 */ /* 0x000fe4000f8e00ff */
[----:B------:R-:W-:-:S03]  /*06c0*/  IMAD.U32 R3, RZ, RZ, UR6 ;  /* 0x00000006ff037e24 */ /* 0x000fc6000f8e00ff */
[----:B-1----:R0:W-:Y:S04]  /*06d0*/  STG.E desc[UR16][R4.64], R7 ;  /* 0x0000000704007986 */ /* 0x0021e8000c101910 */
[----:B------:R0:W-:Y:S02]  /*06e0*/  STG.E desc[UR16][R2.64], R7 ;  /* 0x0000000702007986 */ /* 0x0001e4000c101910 */
.L_x_16:
        /* <DEDUP_REMOVED lines=12> */
.L_x_17:
        /* <DEDUP_REMOVED lines=13> */
.L_x_23:


//--------------------- .text._Z5fill1Pfmf        --------------------------
	.section	.text._Z5fill1Pfmf,"ax",@progbits
	.align	128
        .global         _Z5fill1Pfmf
        .type           _Z5fill1Pfmf,@function
        .size           _Z5fill1Pfmf,(.L_x_24 - _Z5fill1Pfmf)
        .other          _Z5fill1Pfmf,@"STO_CUDA_ENTRY STV_DEFAULT"
_Z5fill1Pfmf:
.text._Z5fill1Pfmf:
[----:B------:R-:W-:Y:S01]  /*0000*/  LDC R1, c[0x0][0x37c] ;  /* 0x0000df00ff017b82 */ /* 0x000fe20000000800 */
[----:B------:R-:W0:Y:S07]  /*0010*/  S2R R3, SR_TID.X ;  /* 0x0000000000037919 */ /* 0x000e2e0000002100 */
[----:B------:R-:W0:Y:S01]  /*0020*/  S2UR UR4, SR_CTAID.X ;  /* 0x00000000000479c3 */ /* 0x000e220000002500 */
[----:B------:R-:W1:Y:S07]  /*0030*/  LDCU.64 UR6, c[0x0][0x388] ;  /* 0x00007100ff0677ac */ /* 0x000e6e0008000a00 */
[----:B------:R-:W0:Y:S02]  /*0040*/  LDC R0, c[0x0][0x360] ;  /* 0x0000d800ff007b82 */ /* 0x000e240000000800 */
[----:B0-----:R-:W-:-:S05]  /*0050*/  IMAD R0, R0, UR4, R3 ;  /* 0x0000000400007c24 */ /* 0x001fca000f8e0203 */
[----:B-1----:R-:W-:Y:S02]  /*0060*/  ISETP.GE.U32.AND P0, PT, R0, UR6, PT ;  /* 0x0000000600007c0c */ /* 0x002fe4000bf06070 */
[----:B------:R-:W-:-:S04]  /*0070*/  SHF.R.S32.HI R3, RZ, 0x1f, R0 ;  /* 0x0000001fff037819 */ /* 0x000fc80000011400 */
[----:B------:R-:W-:-:S13]  /*0080*/  ISETP.GE.U32.AND.EX P0, PT, R3, UR7, PT, P0 ;  /* 0x0000000703007c0c */ /* 0x000fda000bf06100 */
[----:B------:R-:W-:Y:S05]  /*0090*/  @P0 EXIT ;  /* 0x000000000000094d */ /* 0x000fea0003800000 */
[----:B------:R-:W0:Y:S01]  /*00a0*/  LDCU.64 UR6, c[0x0][0x380] ;  /* 0x00007000ff0677ac */ /* 0x000e220008000a00 */
[----:B------:R-:W1:Y:S01]  /*00b0*/  LDC R5, c[0x0][0x390] ;  /* 0x0000e400ff057b82 */ /* 0x000e620000000800 */
[----:B------:R-:W1:Y:S01]  /*00c0*/  LDCU.64 UR4, c[0x0][0x358] ;  /* 0x00006b00ff0477ac */ /* 0x000e620008000a00 */
[----:B0-----:R-:W-:-:S04]  /*00d0*/  LEA R2, P0, R0, UR6, 0x2 ;  /* 0x0000000600027c11 */ /* 0x001fc8000f8010ff */
[----:B------:R-:W-:-:S05]  /*00e0*/  LEA.HI.X R3, R0, UR7, R3, 0x2, P0 ;  /* 0x0000000700037c11 */ /* 0x000fca00080f1403 */
[----:B-1----:R-:W-:Y:S01]  /*00f0*/  STG.E desc[UR4][R2.64], R5 ;  /* 0x0000000502007986 */ /* 0x002fe2000c101904 */
[----:B------:R-:W-:Y:S05]  /*0100*/  EXIT ;  /* 0x000000000000794d */ /* 0x000fea0003800000 */
.L_x_18:
        /* <DEDUP_REMOVED lines=15> */
.L_x_24:


//--------------------- .nv.shared.reserved.0     --------------------------
	.section	.nv.shared.reserved.0,"aw",@nobits
	.weak		__nv_reservedSMEM_offset_0_alias
	.size		__nv_reservedSMEM_offset_0_alias, 0, 64
	.other		__nv_reservedSMEM_offset_0_alias,@"STO_CUDA_RESERVED_SHARED STV_DEFAULT"
__nv_reservedSMEM_offset_0_alias:
	.zero		0
	.zero		64


//--------------------- .nv.global                --------------------------
	.section	.nv.global,"aw",@nobits
.nv.global:
	.type		_ZN34_INTERNAL_efa72a38_4_k_cu_9d989d416thrust24THRUST_300001_SM_1000_NS3seqE,@object
	.size		_ZN34_INTERNAL_efa72a38_4_k_cu_9d989d416thrust24THRUST_300001_SM_1000_NS3seqE,(_ZN34_INTERNAL_efa72a38_4_k_cu_9d989d414cuda3std3__48in_placeE - _ZN34_INTERNAL_efa72a38_4_k_cu_9d989d416thrust24THRUST_300001_SM_1000_NS3seqE)
_ZN34_INTERNAL_efa72a38_4_k_cu_9d989d416thrust24THRUST_300001_SM_1000_NS3seqE:
	.zero		1
	.type		_ZN34_INTERNAL_efa72a38_4_k_cu_9d989d414cuda3std3__48in_placeE,@object
	.size		_ZN34_INTERNAL_efa72a38_4_k_cu_9d989d414cuda3std3__48in_placeE,(_ZN34_INTERNAL_efa72a38_4_k_cu_9d989d414cuda3std6ranges3__45__cpo4sizeE - _ZN34_INTERNAL_efa72a38_4_k_cu_9d989d414cuda3std3__48in_placeE)
_ZN34_INTERNAL_efa72a38_4_k_cu_9d989d414cuda3std3__48in_placeE:
	.zero		1
	.type		_ZN34_INTERNAL_efa72a38_4_k_cu_9d989d414cuda3std6ranges3__45__cpo4sizeE,@object
	.size		_ZN34_INTERNAL_efa72a38_4_k_cu_9d989d414cuda3std6ranges3__45__cpo4sizeE,(_ZN34_INTERNAL_efa72a38_4_k_cu_9d989d416thrust24THRUST_300001_SM_1000_NS12placeholders2_3E - _ZN34_INTERNAL_efa72a38_4_k_cu_9d989d414cuda3std6ranges3__45__cpo4sizeE)
_ZN34_INTERNAL_efa72a38_4_k_cu_9d989d414cuda3std6ranges3__45__cpo4sizeE:
	.zero		1
	.type		_ZN34_INTERNAL_efa72a38_4_k_cu_9d989d416thrust24THRUST_300001_SM_1000_NS12placeholders2_3E,@object
	.size		_ZN34_INTERNAL_efa72a38_4_k_cu_9d989d416thrust24THRUST_300001_SM_1000_NS12placeholders2_3E,(_ZN34_INTERNAL_efa72a38_4_k_cu_9d989d414cuda3std3__45__cpo6cbeginE - _ZN34_INTERNAL_efa72a38_4_k_cu_9d989d416thrust24THRUST_300001_SM_1000_NS12placeholders2_3E)
_ZN34_INTERNAL_efa72a38_4_k_cu_9d989d416thrust24THRUST_300001_SM_1000_NS12placeholders2_3E:
	.zero		1
	.type		_ZN34_INTERNAL_efa72a38_4_k_cu_9d989d414cuda3std3__45__cpo6cbeginE,@object
	.size		_ZN34_INTERNAL_efa72a38_4_k_cu_9d989d414cuda3std3__45__cpo6cbeginE,(_ZN34_INTERNAL_efa72a38_4_k_cu_9d989d414cuda3std6ranges3__45__cpo6cbeginE - _ZN34_INTERNAL_efa72a38_4_k_cu_9d989d414cuda3std3__45__cpo6cbeginE)
_ZN34_INTERNAL_efa72a38_4_k_cu_9d989d414cuda3std3__45__cpo6cbeginE:
	.zero		1
	.type		_ZN34_INTERNAL_efa72a38_4_k_cu_9d989d414cuda3std6ranges3__45__cpo6cbeginE,@object
	.size		_ZN34_INTERNAL_efa72a38_4_k_cu_9d989d414cuda3std6ranges3__45__cpo6cbeginE,(_ZN34_INTERNAL_efa72a38_4_k_cu_9d989d416thrust24THRUST_300001_SM_1000_NS12placeholders2_7E - _ZN34_INTERNAL_efa72a38_4_k_cu_9d989d414cuda3std6ranges3__45__cpo6cbeginE)
_ZN34_INTERNAL_efa72a38_4_k_cu_9d989d414cuda3std6ranges3__45__cpo6cbeginE:
	.zero		1
	.type		_ZN34_INTERNAL_efa72a38_4_k_cu_9d989d416thrust24THRUST_300001_SM_1000_NS12placeholders2_7E,@object
	.size		_ZN34_INTERNAL_efa72a38_4_k_cu_9d989d416thrust24THRUST_300001_SM_1000_NS12placeholders2_7E,(_ZN34_INTERNAL_efa72a38_4_k_cu_9d989d414cuda3std3__45__cpo7crbeginE - _ZN34_INTERNAL_efa72a38_4_k_cu_9d989d416thrust24THRUST_300001_SM_1000_NS12placeholders2_7E)
_ZN34_INTERNAL_efa72a38_4_k_cu_9d989d416thrust24THRUST_300001_SM_1000_NS12placeholders2_7E:
	.zero		1
	.type		_ZN34_INTERNAL_efa72a38_4_k_cu_9d989d414cuda3std3__45__cpo7crbeginE,@object
	.size		_ZN34_INTERNAL_efa72a38_4_k_cu_9d989d414cuda3std3__45__cpo7crbeginE,(_ZN34_INTERNAL_efa72a38_4_k_cu_9d989d414cuda3std6ranges3__45__cpo4nextE - _ZN34_INTERNAL_efa72a38_4_k_cu_9d989d414cuda3std3__45__cpo7crbeginE)
_ZN34_INTERNAL_efa72a38_4_k_cu_9d989d414cuda3std3__45__cpo7crbeginE:
	.zero		1
	.type		_ZN34_INTERNAL_efa72a38_4_k_cu_9d989d414cuda3std6ranges3__45__cpo4nextE,@object
	.size		_ZN34_INTERNAL_efa72a38_4_k_cu_9d989d414cuda3std6ranges3__45__cpo4nextE,(_ZN34_INTERNAL_efa72a38_4_k_cu_9d989d414cuda3std6ranges3__45__cpo4swapE - _ZN34_INTERNAL_efa72a38_4_k_cu_9d989d414cuda3std6ranges3__45__cpo4nextE)
_ZN34_INTERNAL_efa72a38_4_k_cu_9d989d414cuda3std6ranges3__45__cpo4nextE:
	.zero		1
	.type		_ZN34_INTERNAL_efa72a38_4_k_cu_9d989d414cuda3std6ranges3__45__cpo4swapE,@object
	.size		_ZN34_INTERNAL_efa72a38_4_k_cu_9d989d414cuda3std6ranges3__45__cpo4swapE,(_ZN34_INTERNAL_efa72a38_4_k_cu_9d989d416thrust24THRUST_300001_SM_1000_NS8cuda_cub10par_nosyncE - _ZN34_INTERNAL_efa72a38_4_k_cu_9d989d414cuda3std6ranges3__45__cpo4swapE)
_ZN34_INTERNAL_efa72a38_4_k_cu_9d989d414cuda3std6ranges3__45__cpo4swapE:
	.zero		1
	.type		_ZN34_INTERNAL_efa72a38_4_k_cu_9d989d416thrust24THRUST_300001_SM_1000_NS8cuda_cub10par_nosyncE,@object
	.size		_ZN34_INTERNAL_efa72a38_4_k_cu_9d989d416thrust24THRUST_300001_SM_1000_NS8cuda_cub10par_nosyncE,(_ZN34_INTERNAL_efa72a38_4_k_cu_9d989d416thrust24THRUST_300001_SM_1000_NS12placeholders2_9E - _ZN34_INTERNAL_efa72a38_4_k_cu_9d989d416thrust24THRUST_300001_SM_1000_NS8cuda_cub10par_nosyncE)
_ZN34_INTERNAL_efa72a38_4_k_cu_9d989d416thrust24THRUST_300001_SM_1000_NS8cuda_cub10par_nosyncE:
	.zero		1
	.type		_ZN34_INTERNAL_efa72a38_4_k_cu_9d989d416thrust24THRUST_300001_SM_1000_NS12placeholders2_9E,@object
	.size		_ZN34_INTERNAL_efa72a38_4_k_cu_9d989d416thrust24THRUST_300001_SM_1000_NS12placeholders2_9E,(_ZN34_INTERNAL_efa72a38_4_k_cu_9d989d414cuda3std3__436_GLOBAL__N__efa72a38_4_k_cu_9d989d416ignoreE - _ZN34_INTERNAL_efa72a38_4_k_cu_9d989d416thrust24THRUST_300001_SM_1000_NS12placeholders2_9E)
_ZN34_INTERNAL_efa72a38_4_k_cu_9d989d416thrust24THRUST_300001_SM_1000_NS12placeholders2_9E:
	.zero		1
	.type		_ZN34_INTERNAL_efa72a38_4_k_cu_9d989d414cuda3std3__436_GLOBAL__N__efa72a38_4_k_cu_9d989d416ignoreE,@object
	.size		_ZN34_INTERNAL_efa72a38_4_k_cu_9d989d414cuda3std3__436_GLOBAL__N__efa72a38_4_k_cu_9d989d416ignoreE,(_ZN34_INTERNAL_efa72a38_4_k_cu_9d989d414cuda3std6ranges3__45__cpo4dataE - _ZN34_INTERNAL_efa72a38_4_k_cu_9d989d414cuda3std3__436_GLOBAL__N__efa72a38_4_k_cu_9d989d416ignoreE)
_ZN34_INTERNAL_efa72a38_4_k_cu_9d989d414cuda3std3__436_GLOBAL__N__efa72a38_4_k_cu_9d989d416ignoreE:
	.zero		1
	.type		_ZN34_INTERNAL_efa72a38_4_k_cu_9d989d414cuda3std6ranges3__45__cpo4dataE,@object
	.size		_ZN34_INTERNAL_efa72a38_4_k_cu_9d989d414cuda3std6ranges3__45__cpo4dataE,(_ZN34_INTERNAL_efa72a38_4_k_cu_9d989d416thrust24THRUST_300001_SM_1000_NS12placeholders2_1E - _ZN34_INTERNAL_efa72a38_4_k_cu_9d989d414cuda3std6ranges3__45__cpo4dataE)
_ZN34_INTERNAL_efa72a38_4_k_cu_9d989d414cuda3std6ranges3__45__cpo4dataE:
	.zero		1
	.type		_ZN34_INTERNAL_efa72a38_4_k_cu_9d989d416thrust24THRUST_300001_SM_1000_NS12placeholders2_1E,@object
	.size		_ZN34_INTERNAL_efa72a38_4_k_cu_9d989d416thrust24THRUST_300001_SM_1000_NS12placeholders2_1E,(_ZN34_INTERNAL_efa72a38_4_k_cu_9d989d414cuda3std3__45__cpo5beginE - _ZN34_INTERNAL_efa72a38_4_k_cu_9d989d416thrust24THRUST_300001_SM_1000_NS12placeholders2_1E)
_ZN34_INTERNAL_efa72a38_4_k_cu_9d989d416thrust24THRUST_300001_SM_1000_NS12placeholders2_1E:
	.zero		1
	.type		_ZN34_INTERNAL_efa72a38_4_k_cu_9d989d414cuda3std3__45__cpo5beginE,@object
	.size		_ZN34_INTERNAL_efa72a38_4_k_cu_9d989d414cuda3std3__45__cpo5beginE,(_ZN34_INTERNAL_efa72a38_4_k_cu_9d989d414cuda3std6ranges3__45__cpo5beginE - _ZN34_INTERNAL_efa72a38_4_k_cu_9d989d414cuda3std3__45__cpo5beginE)
_ZN34_INTERNAL_efa72a38_4_k_cu_9d989d414cuda3std3__45__cpo5beginE:
	.zero		1
	.type		_ZN34_INTERNAL_efa72a38_4_k_cu_9d989d414cuda3std6ranges3__45__cpo5beginE,@object
	.size		_ZN34_INTERNAL_efa72a38_4_k_cu_9d989d414cuda3std6ranges3__45__cpo5beginE,(_ZN34_INTERNAL_efa72a38_4_k_cu_9d989d416thrust24THRUST_300001_SM_1000_NS12placeholders2_5E - _ZN34_INTERNAL_efa72a38_4_k_cu_9d989d414cuda3std6ranges3__45__cpo5beginE)
_ZN34_INTERNAL_efa72a38_4_k_cu_9d989d414cuda3std6ranges3__45__cpo5beginE:
	.zero		1
	.type		_ZN34_INTERNAL_efa72a38_4_k_cu_9d989d416thrust24THRUST_300001_SM_1000_NS12placeholders2_5E,@object
	.size		_ZN34_INTERNAL_efa72a38_4_k_cu_9d989d416thrust24THRUST_300001_SM_1000_NS12placeholders2_5E,(_ZN34_INTERNAL_efa72a38_4_k_cu_9d989d414cuda3std3__45__cpo6rbeginE - _ZN34_INTERNAL_efa72a38_4_k_cu_9d989d416thrust24THRUST_300001_SM_1000_NS12placeholders2_5E)
_ZN34_INTERNAL_efa72a38_4_k_cu_9d989d416thrust24THRUST_300001_SM_1000_NS12placeholders2_5E:
	.zero		1
	.type		_ZN34_INTERNAL_efa72a38_4_k_cu_9d989d414cuda3std3__45__cpo6rbeginE,@object
	.size		_ZN34_INTERNAL_efa72a38_4_k_cu_9d989d414cuda3std3__45__cpo6rbeginE,(_ZN34_INTERNAL_efa72a38_4_k_cu_9d989d414cuda3std6ranges3__45__cpo7advanceE - _ZN34_INTERNAL_efa72a38_4_k_cu_9d989d414cuda3std3__45__cpo6rbeginE)
_ZN34_INTERNAL_efa72a38_4_k_cu_9d989d414cuda3std3__45__cpo6rbeginE:
	.zero		1
	.type		_ZN34_INTERNAL_efa72a38_4_k_cu_9d989d414cuda3std6ranges3__45__cpo7advanceE,@object
	.size		_ZN34_INTERNAL_efa72a38_4_k_cu_9d989d414cuda3std6ranges3__45__cpo7advanceE,(_ZN34_INTERNAL_efa72a38_4_k_cu_9d989d414cuda3std3__47nulloptE - _ZN34_INTERNAL_efa72a38_4_k_cu_9d989d414cuda3std6ranges3__45__cpo7advanceE)
_ZN34_INTERNAL_efa72a38_4_k_cu_9d989d414cuda3std6ranges3__45__cpo7advanceE:
	.zero		1
	.type		_ZN34_INTERNAL_efa72a38_4_k_cu_9d989d414cuda3std3__47nulloptE,@object
	.size		_ZN34_INTERNAL_efa72a38_4_k_cu_9d989d414cuda3std3__47nulloptE,(_ZN34_INTERNAL_efa72a38_4_k_cu_9d989d414cuda3std6ranges3__45__cpo8distanceE - _ZN34_INTERNAL_efa72a38_4_k_cu_9d989d414cuda3std3__47nulloptE)
_ZN34_INTERNAL_efa72a38_4_k_cu_9d989d414cuda3std3__47nulloptE:
	.zero		1
	.type		_ZN34_INTERNAL_efa72a38_4_k_cu_9d989d414cuda3std6ranges3__45__cpo8distanceE,@object
	.size		_ZN34_INTERNAL_efa72a38_4_k_cu_9d989d414cuda3std6ranges3__45__cpo8distanceE,(_ZN34_INTERNAL_efa72a38_4_k_cu_9d989d416thrust24THRUST_300001_SM_1000_NS12placeholders3_10E - _ZN34_INTERNAL_efa72a38_4_k_cu_9d989d414cuda3std6ranges3__45__cpo8distanceE)
_ZN34_INTERNAL_efa72a38_4_k_cu_9d989d414cuda3std6ranges3__45__cpo8distanceE:
	.zero		1
	.type		_ZN34_INTERNAL_efa72a38_4_k_cu_9d989d416thrust24THRUST_300001_SM_1000_NS12placeholders3_10E,@object
	.size		_ZN34_INTERNAL_efa72a38_4_k_cu_9d989d416thrust24THRUST_300001_SM_1000_NS12placeholders3_10E,(_ZN34_INTERNAL_efa72a38_4_k_cu_9d989d414cuda3std3__419piecewise_constructE - _ZN34_INTERNAL_efa72a38_4_k_cu_9d989d416thrust24THRUST_300001_SM_1000_NS12placeholders3_10E)
_ZN34_INTERNAL_efa72a38_4_k_cu_9d989d416thrust24THRUST_300001_SM_1000_NS12placeholders3_10E:
	.zero		1
	.type		_ZN34_INTERNAL_efa72a38_4_k_cu_9d989d414cuda3std3__419piecewise_constructE,@object
	.size		_ZN34_INTERNAL_efa72a38_4_k_cu_9d989d414cuda3std3__419piecewise_constructE,(_ZN34_INTERNAL_efa72a38_4_k_cu_9d989d414cuda3std6ranges3__45__cpo5cdataE - _ZN34_INTERNAL_efa72a38_4_k_cu_9d989d414cuda3std3__419piecewise_constructE)
_ZN34_INTERNAL_efa72a38_4_k_cu_9d989d414cuda3std3__419piecewise_constructE:
	.zero		1
	.type		_ZN34_INTERNAL_efa72a38_4_k_cu_9d989d414cuda3std6ranges3__45__cpo5cdataE,@object
	.size		_ZN34_INTERNAL_efa72a38_4_k_cu_9d989d414cuda3std6ranges3__45__cpo5cdataE,(_ZN34_INTERNAL_efa72a38_4_k_cu_9d989d416thrust24THRUST_300001_SM_1000_NS12placeholders2_2E - _ZN34_INTERNAL_efa72a38_4_k_cu_9d989d414cuda3std6ranges3__45__cpo5cdataE)
_ZN34_INTERNAL_efa72a38_4_k_cu_9d989d414cuda3std6ranges3__45__cpo5cdataE:
	.zero		1
	.type		_ZN34_INTERNAL_efa72a38_4_k_cu_9d989d416thrust24THRUST_300001_SM_1000_NS12placeholders2_2E,@object
	.size		_ZN34_INTERNAL_efa72a38_4_k_cu_9d989d416thrust24THRUST_300001_SM_1000_NS12placeholders2_2E,(_ZN34_INTERNAL_efa72a38_4_k_cu_9d989d414cuda3std3__45__cpo3endE - _ZN34_INTERNAL_efa72a38_4_k_cu_9d989d416thrust24THRUST_300001_SM_1000_NS12placeholders2_2E)
_ZN34_INTERNAL_efa72a38_4_k_cu_9d989d416thrust24THRUST_300001_SM_1000_NS12placeholders2_2E:
	.zero		1
	.type		_ZN34_INTERNAL_efa72a38_4_k_cu_9d989d414cuda3std3__45__cpo3endE,@object
	.size		_ZN34_INTERNAL_efa72a38_4_k_cu_9d989d414cuda3std3__45__cpo3endE,(_ZN34_INTERNAL_efa72a38_4_k_cu_9d989d414cuda3std6ranges3__45__cpo3endE - _ZN34_INTERNAL_efa72a38_4_k_cu_9d989d414cuda3std3__45__cpo3endE)
_ZN34_INTERNAL_efa72a38_4_k_cu_9d989d414cuda3std3__45__cpo3endE:
	.zero		1
	.type		_ZN34_INTERNAL_efa72a38_4_k_cu_9d989d414cuda3std6ranges3__45__cpo3endE,@object
	.size		_ZN34_INTERNAL_efa72a38_4_k_cu_9d989d414cuda3std6ranges3__45__cpo3endE,(_ZN34_INTERNAL_efa72a38_4_k_cu_9d989d416thrust24THRUST_300001_SM_1000_NS12placeholders2_6E - _ZN34_INTERNAL_efa72a38_4_k_cu_9d989d414cuda3std6ranges3__45__cpo3endE)
_ZN34_INTERNAL_efa72a38_4_k_cu_9d989d414cuda3std6ranges3__45__cpo3endE:
	.zero		1
	.type		_ZN34_INTERNAL_efa72a38_4_k_cu_9d989d416thrust24THRUST_300001_SM_1000_NS12placeholders2_6E,@object
	.size		_ZN34_INTERNAL_efa72a38_4_k_cu_9d989d416thrust24THRUST_300001_SM_1000_NS12placeholders2_6E,(_ZN34_INTERNAL_efa72a38_4_k_cu_9d989d414cuda3std3__45__cpo4rendE - _ZN34_INTERNAL_efa72a38_4_k_cu_9d989d416thrust24THRUST_300001_SM_1000_NS12placeholders2_6E)
_ZN34_INTERNAL_efa72a38_4_k_cu_9d989d416thrust24THRUST_300001_SM_1000_NS12placeholders2_6E:
	.zero		1
	.type		_ZN34_INTERNAL_efa72a38_4_k_cu_9d989d414cuda3std3__45__cpo4rendE,@object
	.size		_ZN34_INTERNAL_efa72a38_4_k_cu_9d989d414cuda3std3__45__cpo4rendE,(_ZN34_INTERNAL_efa72a38_4_k_cu_9d989d414cuda3std6ranges3__45__cpo9iter_swapE - _ZN34_INTERNAL_efa72a38_4_k_cu_9d989d414cuda3std3__45__cpo4rendE)
_ZN34_INTERNAL_efa72a38_4_k_cu_9d989d414cuda3std3__45__cpo4rendE:
	.zero		1
	.type		_ZN34_INTERNAL_efa72a38_4_k_cu_9d989d414cuda3std6ranges3__45__cpo9iter_swapE,@object
	.size		_ZN34_INTERNAL_efa72a38_4_k_cu_9d989d414cuda3std6ranges3__45__cpo9iter_swapE,(_ZN34_INTERNAL_efa72a38_4_k_cu_9d989d414cuda3std3__48unexpectE - _ZN34_INTERNAL_efa72a38_4_k_cu_9d989d414cuda3std6ranges3__45__cpo9iter_swapE)
_ZN34_INTERNAL_efa72a38_4_k_cu_9d989d414cuda3std6ranges3__45__cpo9iter_swapE:
	.zero		1
	.type		_ZN34_INTERNAL_efa72a38_4_k_cu_9d989d414cuda3std3__48unexpectE,@object
	.size		_ZN34_INTERNAL_efa72a38_4_k_cu_9d989d414cuda3std3__48unexpectE,(_ZN34_INTERNAL_efa72a38_4_k_cu_9d989d416thrust24THRUST_300001_SM_1000_NS8cuda_cub3parE - _ZN34_INTERNAL_efa72a38_4_k_cu_9d989d414cuda3std3__48unexpectE)
_ZN34_INTERNAL_efa72a38_4_k_cu_9d989d414cuda3std3__48unexpectE:
	.zero		1
	.type		_ZN34_INTERNAL_efa72a38_4_k_cu_9d989d416thrust24THRUST_300001_SM_1000_NS8cuda_cub3parE,@object
	.size		_ZN34_INTERNAL_efa72a38_4_k_cu_9d989d416thrust24THRUST_300001_SM_1000_NS8cuda_cub3parE,(_ZN34_INTERNAL_efa72a38_4_k_cu_9d989d416thrust24THRUST_300001_SM_1000_NS12placeholders2_4E - _ZN34_INTERNAL_efa72a38_4_k_cu_9d989d416thrust24THRUST_300001_SM_1000_NS8cuda_cub3parE)
_ZN34_INTERNAL_efa72a38_4_k_cu_9d989d416thrust24THRUST_300001_SM_1000_NS8cuda_cub3parE:
	.zero		1
	.type		_ZN34_INTERNAL_efa72a38_4_k_cu_9d989d416thrust24THRUST_300001_SM_1000_NS12placeholders2_4E,@object
	.size		_ZN34_INTERNAL_efa72a38_4_k_cu_9d989d416thrust24THRUST_300001_SM_1000_NS12placeholders2_4E,(_ZN34_INTERNAL_efa72a38_4_k_cu_9d989d414cuda3std3__45__cpo4cendE - _ZN34_INTERNAL_efa72a38_4_k_cu_9d989d416thrust24THRUST_300001_SM_1000_NS12placeholders2_4E)
_ZN34_INTERNAL_efa72a38_4_k_cu_9d989d416thrust24THRUST_300001_SM_1000_NS12placeholders2_4E:
	.zero		1
	.type		_ZN34_INTERNAL_efa72a38_4_k_cu_9d989d414cuda3std3__45__cpo4cendE,@object
	.size		_ZN34_INTERNAL_efa72a38_4_k_cu_9d989d414cuda3std3__45__cpo4cendE,(_ZN34_INTERNAL_efa72a38_4_k_cu_9d989d414cuda3std6ranges3__45__cpo4cendE - _ZN34_INTERNAL_efa72a38_4_k_cu_9d989d414cuda3std3__45__cpo4cendE)
_ZN34_INTERNAL_efa72a38_4_k_cu_9d989d414cuda3std3__45__cpo4cendE:
	.zero		1
	.type		_ZN34_INTERNAL_efa72a38_4_k_cu_9d989d414cuda3std6ranges3__45__cpo4cendE,@object
	.size		_ZN34_INTERNAL_efa72a38_4_k_cu_9d989d414cuda3std6ranges3__45__cpo4cendE,(_ZN34_INTERNAL_efa72a38_4_k_cu_9d989d414cuda3std3__420unreachable_sentinelE - _ZN34_INTERNAL_efa72a38_4_k_cu_9d989d414cuda3std6ranges3__45__cpo4cendE)
_ZN34_INTERNAL_efa72a38_4_k_cu_9d989d414cuda3std6ranges3__45__cpo4cendE:
	.zero		1
	.type		_ZN34_INTERNAL_efa72a38_4_k_cu_9d989d414cuda3std3__420unreachable_sentinelE,@object
	.size		_ZN34_INTERNAL_efa72a38_4_k_cu_9d989d414cuda3std3__420unreachable_sentinelE,(_ZN34_INTERNAL_efa72a38_4_k_cu_9d989d414cuda3std6ranges3__45__cpo5ssizeE - _ZN34_INTERNAL_efa72a38_4_k_cu_9d989d414cuda3std3__420unreachable_sentinelE)
_ZN34_INTERNAL_efa72a38_4_k_cu_9d989d414cuda3std3__420unreachable_sentinelE:
	.zero		1
	.type		_ZN34_INTERNAL_efa72a38_4_k_cu_9d989d414cuda3std6ranges3__45__cpo5ssizeE,@object
	.size		_ZN34_INTERNAL_efa72a38_4_k_cu_9d989d414cuda3std6ranges3__45__cpo5ssizeE,(_ZN34_INTERNAL_efa72a38_4_k_cu_9d989d416thrust24THRUST_300001_SM_1000_NS12placeholders2_8E - _ZN34_INTERNAL_efa72a38_4_k_cu_9d989d414cuda3std6ranges3__45__cpo5ssizeE)
_ZN34_INTERNAL_efa72a38_4_k_cu_9d989d414cuda3std6ranges3__45__cpo5ssizeE:
	.zero		1
	.type		_ZN34_INTERNAL_efa72a38_4_k_cu_9d989d416thrust24THRUST_300001_SM_1000_NS12placeholders2_8E,@object
	.size		_ZN34_INTERNAL_efa72a38_4_k_cu_9d989d416thrust24THRUST_300001_SM_1000_NS12placeholders2_8E,(_ZN34_INTERNAL_efa72a38_4_k_cu_9d989d414cuda3std3__45__cpo5crendE - _ZN34_INTERNAL_efa72a38_4_k_cu_9d989d416thrust24THRUST_300001_SM_1000_NS12placeholders2_8E)
_ZN34_INTERNAL_efa72a38_4_k_cu_9d989d416thrust24THRUST_300001_SM_1000_NS12placeholders2_8E:
	.zero		1
	.type		_ZN34_INTERNAL_efa72a38_4_k_cu_9d989d414cuda3std3__45__cpo5crendE,@object
	.size		_ZN34_INTERNAL_efa72a38_4_k_cu_9d989d414cuda3std3__45__cpo5crendE,(_ZN34_INTERNAL_efa72a38_4_k_cu_9d989d414cuda3std6ranges3__45__cpo4prevE - _ZN34_INTERNAL_efa72a38_4_k_cu_9d989d414cuda3std3__45__cpo5crendE)
_ZN34_INTERNAL_efa72a38_4_k_cu_9d989d414cuda3std3__45__cpo5crendE:
	.zero		1
	.type		_ZN34_INTERNAL_efa72a38_4_k_cu_9d989d414cuda3std6ranges3__45__cpo4prevE,@object
	.size		_ZN34_INTERNAL_efa72a38_4_k_cu_9d989d414cuda3std6ranges3__45__cpo4prevE,(_ZN34_INTERNAL_efa72a38_4_k_cu_9d989d414cuda3std6ranges3__45__cpo9iter_moveE - _ZN34_INTERNAL_efa72a38_4_k_cu_9d989d414cuda3std6ranges3__45__cpo4prevE)
_ZN34_INTERNAL_efa72a38_4_k_cu_9d989d414cuda3std6ranges3__45__cpo4prevE:
	.zero		1
	.type		_ZN34_INTERNAL_efa72a38_4_k_cu_9d989d414cuda3std6ranges3__45__cpo9iter_moveE,@object
	.size		_ZN34_INTERNAL_efa72a38_4_k_cu_9d989d414cuda3std6ranges3__45__cpo9iter_moveE,(_ZN34_INTERNAL_efa72a38_4_k_cu_9d989d416thrust24THRUST_300001_SM_1000_NS6system6detail10sequential3seqE - _ZN34_INTERNAL_efa72a38_4_k_cu_9d989d414cuda3std6ranges3__45__cpo9iter_moveE)
_ZN34_INTERNAL_efa72a38_4_k_cu_9d989d414cuda3std6ranges3__45__cpo9iter_moveE:
	.zero		1
	.type		_ZN34_INTERNAL_efa72a38_4_k_cu_9d989d416thrust24THRUST_300001_SM_1000_NS6system6detail10sequential3seqE,@object
	.size		_ZN34_INTERNAL_efa72a38_4_k_cu_9d989d416thrust24THRUST_300001_SM_1000_NS6system6detail10sequential3seqE,(.L_31 - _ZN34_INTERNAL_efa72a38_4_k_cu_9d989d416thrust24THRUST_300001_SM_1000_NS6system6detail10sequential3seqE)
_ZN34_INTERNAL_efa72a38_4_k_cu_9d989d416thrust24THRUST_300001_SM_1000_NS6system6detail10sequential3seqE:
	.zero		1
.L_31:


//--------------------- .nv.constant0._ZN3cub18CUB_300001_SM_10006detail8for_each13static_kernelINS2_12policy_hub_t12policy_500_tElN6thrust24THRUST_300001_SM_1000_NS8cuda_cub6__fill7functorINS7_10device_ptrIfEEfEEEEvT0_T1_ --------------------------
	.section	.nv.constant0._ZN3cub18CUB_300001_SM_10006detail8for_each13static_kernelINS2_12policy_hub_t12policy_500_tElN6thrust24THRUST_300001_SM_1000_NS8cuda_cub6__fill7functorINS7_10device_ptrIfEEfEEEEvT0_T1_,"a",@progbits
	.sectionflags	@""
	.align	4
.nv.constant0._ZN3cub18CUB_300001_SM_10006detail8for_each13static_kernelINS2_12policy_hub_t12policy_500_tElN6thrust24THRUST_300001_SM_1000_NS8cuda_cub6__fill7functorINS7_10device_ptrIfEEfEEEEvT0_T1_:
	.zero		920


//--------------------- .nv.constant0._ZN3cub18CUB_300001_SM_10006detail11EmptyKernelIvEEvv --------------------------
	.section	.nv.constant0._ZN3cub18CUB_300001_SM_10006detail11EmptyKernelIvEEvv,"a",@progbits
	.sectionflags	@""
	.align	4
.nv.constant0._ZN3cub18CUB_300001_SM_10006detail11EmptyKernelIvEEvv:
	.zero		896


//--------------------- .nv.constant0._Z5fill4Pfmf --------------------------
	.section	.nv.constant0._Z5fill4Pfmf,"a",@progbits
	.sectionflags	@""
	.align	4
.nv.constant0._Z5fill4Pfmf:
	.zero		916


//--------------------- .nv.constant0._Z5fill3Pfmf --------------------------
	.section	.nv.constant0._Z5fill3Pfmf,"a",@progbits
	.sectionflags	@""
	.align	4
.nv.constant0._Z5fill3Pfmf:
	.zero		916


//--------------------- .nv.constant0._Z5fill2Pfmf --------------------------
	.section	.nv.constant0._Z5fill2Pfmf,"a",@progbits
	.sectionflags	@""
	.align	4
.nv.constant0._Z5fill2Pfmf:
	.zero		916


//--------------------- .nv.constant0._Z5fill1Pfmf --------------------------
	.section	.nv.constant0._Z5fill1Pfmf,"a",@progbits
	.sectionflags	@""
	.align	4
.nv.constant0._Z5fill1Pfmf:
	.zero		916


//--------------------- SYMBOLS --------------------------

	.type		.nv.reservedSmem.offset0,@object
	.size		.nv.reservedSmem.offset0,0x4
